//
// Generated by NVIDIA NVVM Compiler
//
// Compiler Build ID: CL-36424714
// Cuda compilation tools, release 13.0, V13.0.88
// Based on NVVM 20.0.0
//

.version 9.0
.target sm_100
.address_size 64

	// .globl	_Z14CU_init_randomPfiy
.global .align 4 .b8 precalc_xorwow_matrix[102400];
.global .align 4 .b8 precalc_xorwow_offset_matrix[102400];
.global .align 4 .b8 mrg32k3aM1[2304];
.global .align 4 .b8 mrg32k3aM2[2304];
.global .align 4 .b8 mrg32k3aM1SubSeq[2016];
.global .align 4 .b8 mrg32k3aM2SubSeq[2016];
.global .align 4 .b8 mrg32k3aM1Seq[2304];
.global .align 4 .b8 mrg32k3aM2Seq[2304];
.const .align 8 .b8 __cr_lgamma_table[72];
// _ZZ17ComputeSquaredSumPfS_iE5cache has been demoted

.visible .entry _Z14CU_init_randomPfiy(
	.param .u64 .ptr .align 1 _Z14CU_init_randomPfiy_param_0,
	.param .u32 _Z14CU_init_randomPfiy_param_1,
	.param .u64 _Z14CU_init_randomPfiy_param_2
)
{
	.local .align 8 .b8 	__local_depot0[48];
	.reg .b64 	%SP;
	.reg .b64 	%SPL;
	.reg .pred 	%p<64>;
	.reg .b32 	%r<1199>;
	.reg .b32 	%f<4>;
	.reg .b64 	%rd<28>;

	mov.u64 	%SPL, __local_depot0;
	ld.param.u64 	%rd10, [_Z14CU_init_randomPfiy_param_0];
	ld.param.u32 	%r541, [_Z14CU_init_randomPfiy_param_1];
	ld.param.u64 	%rd11, [_Z14CU_init_randomPfiy_param_2];
	mov.u32 	%r542, %ctaid.x;
	mov.u32 	%r543, %ntid.x;
	mov.u32 	%r544, %tid.x;
	mad.lo.s32 	%r1, %r542, %r543, %r544;
	setp.ge.s32 	%p1, %r1, %r541;
	@%p1 bra 	$L__BB0_117;
	add.u64 	%rd1, %SPL, 0;
	cvt.s64.s32 	%rd2, %r1;
	cvt.u32.u64 	%r545, %rd11;
	xor.b32  	%r546, %r545, -1429050551;
	mul.lo.s32 	%r547, %r546, 1099087573;
	{ .reg .b32 tmp; mov.b64 {tmp, %r548}, %rd11; }
	xor.b32  	%r549, %r548, -136515619;
	mul.lo.s32 	%r550, %r549, -1703105765;
	add.s32 	%r551, %r547, %r550;
	add.s32 	%r2, %r551, 6615241;
	add.s32 	%r935, %r547, 123456789;
	st.local.v2.u32 	[%rd1], {%r2, %r935};
	xor.b32  	%r552, %r547, 362436069;
	add.s32 	%r553, %r550, 521288629;
	st.local.v2.u32 	[%rd1+8], {%r552, %r553};
	xor.b32  	%r554, %r550, 88675123;
	add.s32 	%r931, %r547, 5783321;
	st.local.v2.u32 	[%rd1+16], {%r554, %r931};
	setp.eq.s32 	%p2, %r1, 0;
	@%p2 bra 	$L__BB0_116;
	mov.b32 	%r918, 0;
	mov.u64 	%rd27, %rd2;
$L__BB0_3:
	mov.u64 	%rd3, %rd27;
	and.b64  	%rd4, %rd3, 3;
	setp.eq.s64 	%p3, %rd4, 0;
	@%p3 bra 	$L__BB0_115;
	mul.wide.u32 	%rd13, %r918, 3200;
	mov.u64 	%rd14, precalc_xorwow_matrix;
	add.s64 	%rd5, %rd14, %rd13;
	mov.b32 	%r931, 0;
	mov.u32 	%r932, %r931;
	mov.u32 	%r933, %r931;
	mov.u32 	%r934, %r931;
	mov.u32 	%r935, %r931;
	mov.u32 	%r924, %r931;
$L__BB0_5:
	mul.wide.u32 	%rd15, %r924, 4;
	add.s64 	%rd16, %rd1, %rd15;
	ld.local.u32 	%r14, [%rd16+4];
	shl.b32 	%r15, %r924, 5;
	mov.b32 	%r930, 0;
$L__BB0_6:
	.pragma "nounroll";
	shr.u32 	%r558, %r14, %r930;
	and.b32  	%r559, %r558, 1;
	setp.eq.b32 	%p4, %r559, 1;
	not.pred 	%p5, %p4;
	add.s32 	%r560, %r15, %r930;
	mul.lo.s32 	%r561, %r560, 5;
	mul.wide.u32 	%rd17, %r561, 4;
	add.s64 	%rd6, %rd5, %rd17;
	@%p5 bra 	$L__BB0_8;
	ld.global.u32 	%r562, [%rd6];
	xor.b32  	%r935, %r935, %r562;
	ld.global.u32 	%r563, [%rd6+4];
	xor.b32  	%r934, %r934, %r563;
	ld.global.u32 	%r564, [%rd6+8];
	xor.b32  	%r933, %r933, %r564;
	ld.global.u32 	%r565, [%rd6+12];
	xor.b32  	%r932, %r932, %r565;
	ld.global.u32 	%r566, [%rd6+16];
	xor.b32  	%r931, %r931, %r566;
$L__BB0_8:
	and.b32  	%r568, %r558, 2;
	setp.eq.s32 	%p6, %r568, 0;
	@%p6 bra 	$L__BB0_10;
	ld.global.u32 	%r569, [%rd6+20];
	xor.b32  	%r935, %r935, %r569;
	ld.global.u32 	%r570, [%rd6+24];
	xor.b32  	%r934, %r934, %r570;
	ld.global.u32 	%r571, [%rd6+28];
	xor.b32  	%r933, %r933, %r571;
	ld.global.u32 	%r572, [%rd6+32];
	xor.b32  	%r932, %r932, %r572;
	ld.global.u32 	%r573, [%rd6+36];
	xor.b32  	%r931, %r931, %r573;
$L__BB0_10:
	and.b32  	%r575, %r558, 4;
	setp.eq.s32 	%p7, %r575, 0;
	@%p7 bra 	$L__BB0_12;
	ld.global.u32 	%r576, [%rd6+40];
	xor.b32  	%r935, %r935, %r576;
	ld.global.u32 	%r577, [%rd6+44];
	xor.b32  	%r934, %r934, %r577;
	ld.global.u32 	%r578, [%rd6+48];
	xor.b32  	%r933, %r933, %r578;
	ld.global.u32 	%r579, [%rd6+52];
	xor.b32  	%r932, %r932, %r579;
	ld.global.u32 	%r580, [%rd6+56];
	xor.b32  	%r931, %r931, %r580;
$L__BB0_12:
	and.b32  	%r582, %r558, 8;
	setp.eq.s32 	%p8, %r582, 0;
	@%p8 bra 	$L__BB0_14;
	ld.global.u32 	%r583, [%rd6+60];
	xor.b32  	%r935, %r935, %r583;
	ld.global.u32 	%r584, [%rd6+64];
	xor.b32  	%r934, %r934, %r584;
	ld.global.u32 	%r585, [%rd6+68];
	xor.b32  	%r933, %r933, %r585;
	ld.global.u32 	%r586, [%rd6+72];
	xor.b32  	%r932, %r932, %r586;
	ld.global.u32 	%r587, [%rd6+76];
	xor.b32  	%r931, %r931, %r587;
$L__BB0_14:
	and.b32  	%r589, %r558, 16;
	setp.eq.s32 	%p9, %r589, 0;
	@%p9 bra 	$L__BB0_16;
	ld.global.u32 	%r590, [%rd6+80];
	xor.b32  	%r935, %r935, %r590;
	ld.global.u32 	%r591, [%rd6+84];
	xor.b32  	%r934, %r934, %r591;
	ld.global.u32 	%r592, [%rd6+88];
	xor.b32  	%r933, %r933, %r592;
	ld.global.u32 	%r593, [%rd6+92];
	xor.b32  	%r932, %r932, %r593;
	ld.global.u32 	%r594, [%rd6+96];
	xor.b32  	%r931, %r931, %r594;
$L__BB0_16:
	and.b32  	%r596, %r558, 32;
	setp.eq.s32 	%p10, %r596, 0;
	@%p10 bra 	$L__BB0_18;
	ld.global.u32 	%r597, [%rd6+100];
	xor.b32  	%r935, %r935, %r597;
	ld.global.u32 	%r598, [%rd6+104];
	xor.b32  	%r934, %r934, %r598;
	ld.global.u32 	%r599, [%rd6+108];
	xor.b32  	%r933, %r933, %r599;
	ld.global.u32 	%r600, [%rd6+112];
	xor.b32  	%r932, %r932, %r600;
	ld.global.u32 	%r601, [%rd6+116];
	xor.b32  	%r931, %r931, %r601;
$L__BB0_18:
	and.b32  	%r603, %r558, 64;
	setp.eq.s32 	%p11, %r603, 0;
	@%p11 bra 	$L__BB0_20;
	ld.global.u32 	%r604, [%rd6+120];
	xor.b32  	%r935, %r935, %r604;
	ld.global.u32 	%r605, [%rd6+124];
	xor.b32  	%r934, %r934, %r605;
	ld.global.u32 	%r606, [%rd6+128];
	xor.b32  	%r933, %r933, %r606;
	ld.global.u32 	%r607, [%rd6+132];
	xor.b32  	%r932, %r932, %r607;
	ld.global.u32 	%r608, [%rd6+136];
	xor.b32  	%r931, %r931, %r608;
$L__BB0_20:
	and.b32  	%r610, %r558, 128;
	setp.eq.s32 	%p12, %r610, 0;
	@%p12 bra 	$L__BB0_22;
	ld.global.u32 	%r611, [%rd6+140];
	xor.b32  	%r935, %r935, %r611;
	ld.global.u32 	%r612, [%rd6+144];
	xor.b32  	%r934, %r934, %r612;
	ld.global.u32 	%r613, [%rd6+148];
	xor.b32  	%r933, %r933, %r613;
	ld.global.u32 	%r614, [%rd6+152];
	xor.b32  	%r932, %r932, %r614;
	ld.global.u32 	%r615, [%rd6+156];
	xor.b32  	%r931, %r931, %r615;
$L__BB0_22:
	and.b32  	%r617, %r558, 256;
	setp.eq.s32 	%p13, %r617, 0;
	@%p13 bra 	$L__BB0_24;
	ld.global.u32 	%r618, [%rd6+160];
	xor.b32  	%r935, %r935, %r618;
	ld.global.u32 	%r619, [%rd6+164];
	xor.b32  	%r934, %r934, %r619;
	ld.global.u32 	%r620, [%rd6+168];
	xor.b32  	%r933, %r933, %r620;
	ld.global.u32 	%r621, [%rd6+172];
	xor.b32  	%r932, %r932, %r621;
	ld.global.u32 	%r622, [%rd6+176];
	xor.b32  	%r931, %r931, %r622;
$L__BB0_24:
	and.b32  	%r624, %r558, 512;
	setp.eq.s32 	%p14, %r624, 0;
	@%p14 bra 	$L__BB0_26;
	ld.global.u32 	%r625, [%rd6+180];
	xor.b32  	%r935, %r935, %r625;
	ld.global.u32 	%r626, [%rd6+184];
	xor.b32  	%r934, %r934, %r626;
	ld.global.u32 	%r627, [%rd6+188];
	xor.b32  	%r933, %r933, %r627;
	ld.global.u32 	%r628, [%rd6+192];
	xor.b32  	%r932, %r932, %r628;
	ld.global.u32 	%r629, [%rd6+196];
	xor.b32  	%r931, %r931, %r629;
$L__BB0_26:
	and.b32  	%r631, %r558, 1024;
	setp.eq.s32 	%p15, %r631, 0;
	@%p15 bra 	$L__BB0_28;
	ld.global.u32 	%r632, [%rd6+200];
	xor.b32  	%r935, %r935, %r632;
	ld.global.u32 	%r633, [%rd6+204];
	xor.b32  	%r934, %r934, %r633;
	ld.global.u32 	%r634, [%rd6+208];
	xor.b32  	%r933, %r933, %r634;
	ld.global.u32 	%r635, [%rd6+212];
	xor.b32  	%r932, %r932, %r635;
	ld.global.u32 	%r636, [%rd6+216];
	xor.b32  	%r931, %r931, %r636;
$L__BB0_28:
	and.b32  	%r638, %r558, 2048;
	setp.eq.s32 	%p16, %r638, 0;
	@%p16 bra 	$L__BB0_30;
	ld.global.u32 	%r639, [%rd6+220];
	xor.b32  	%r935, %r935, %r639;
	ld.global.u32 	%r640, [%rd6+224];
	xor.b32  	%r934, %r934, %r640;
	ld.global.u32 	%r641, [%rd6+228];
	xor.b32  	%r933, %r933, %r641;
	ld.global.u32 	%r642, [%rd6+232];
	xor.b32  	%r932, %r932, %r642;
	ld.global.u32 	%r643, [%rd6+236];
	xor.b32  	%r931, %r931, %r643;
$L__BB0_30:
	and.b32  	%r645, %r558, 4096;
	setp.eq.s32 	%p17, %r645, 0;
	@%p17 bra 	$L__BB0_32;
	ld.global.u32 	%r646, [%rd6+240];
	xor.b32  	%r935, %r935, %r646;
	ld.global.u32 	%r647, [%rd6+244];
	xor.b32  	%r934, %r934, %r647;
	ld.global.u32 	%r648, [%rd6+248];
	xor.b32  	%r933, %r933, %r648;
	ld.global.u32 	%r649, [%rd6+252];
	xor.b32  	%r932, %r932, %r649;
	ld.global.u32 	%r650, [%rd6+256];
	xor.b32  	%r931, %r931, %r650;
$L__BB0_32:
	and.b32  	%r652, %r558, 8192;
	setp.eq.s32 	%p18, %r652, 0;
	@%p18 bra 	$L__BB0_34;
	ld.global.u32 	%r653, [%rd6+260];
	xor.b32  	%r935, %r935, %r653;
	ld.global.u32 	%r654, [%rd6+264];
	xor.b32  	%r934, %r934, %r654;
	ld.global.u32 	%r655, [%rd6+268];
	xor.b32  	%r933, %r933, %r655;
	ld.global.u32 	%r656, [%rd6+272];
	xor.b32  	%r932, %r932, %r656;
	ld.global.u32 	%r657, [%rd6+276];
	xor.b32  	%r931, %r931, %r657;
$L__BB0_34:
	and.b32  	%r659, %r558, 16384;
	setp.eq.s32 	%p19, %r659, 0;
	@%p19 bra 	$L__BB0_36;
	ld.global.u32 	%r660, [%rd6+280];
	xor.b32  	%r935, %r935, %r660;
	ld.global.u32 	%r661, [%rd6+284];
	xor.b32  	%r934, %r934, %r661;
	ld.global.u32 	%r662, [%rd6+288];
	xor.b32  	%r933, %r933, %r662;
	ld.global.u32 	%r663, [%rd6+292];
	xor.b32  	%r932, %r932, %r663;
	ld.global.u32 	%r664, [%rd6+296];
	xor.b32  	%r931, %r931, %r664;
$L__BB0_36:
	and.b32  	%r666, %r558, 32768;
	setp.eq.s32 	%p20, %r666, 0;
	@%p20 bra 	$L__BB0_38;
	ld.global.u32 	%r667, [%rd6+300];
	xor.b32  	%r935, %r935, %r667;
	ld.global.u32 	%r668, [%rd6+304];
	xor.b32  	%r934, %r934, %r668;
	ld.global.u32 	%r669, [%rd6+308];
	xor.b32  	%r933, %r933, %r669;
	ld.global.u32 	%r670, [%rd6+312];
	xor.b32  	%r932, %r932, %r670;
	ld.global.u32 	%r671, [%rd6+316];
	xor.b32  	%r931, %r931, %r671;
$L__BB0_38:
	add.s32 	%r930, %r930, 16;
	setp.ne.s32 	%p21, %r930, 32;
	@%p21 bra 	$L__BB0_6;
	mad.lo.s32 	%r672, %r924, -31, %r15;
	add.s32 	%r924, %r672, 1;
	setp.ne.s32 	%p22, %r924, 5;
	@%p22 bra 	$L__BB0_5;
	st.local.u32 	[%rd1+4], %r935;
	st.local.v2.u32 	[%rd1+8], {%r934, %r933};
	st.local.v2.u32 	[%rd1+16], {%r932, %r931};
	setp.eq.s64 	%p23, %rd4, 1;
	@%p23 bra 	$L__BB0_115;
	mov.b32 	%r931, 0;
	mov.u32 	%r1024, %r931;
	mov.u32 	%r1025, %r931;
	mov.u32 	%r1026, %r931;
	mov.u32 	%r935, %r931;
	mov.u32 	%r1016, %r931;
$L__BB0_42:
	mul.wide.u32 	%rd18, %r1016, 4;
	add.s64 	%rd19, %rd1, %rd18;
	ld.local.u32 	%r190, [%rd19+4];
	shl.b32 	%r191, %r1016, 5;
	mov.b32 	%r1022, 0;
$L__BB0_43:
	.pragma "nounroll";
	shr.u32 	%r675, %r190, %r1022;
	and.b32  	%r676, %r675, 1;
	setp.eq.b32 	%p24, %r676, 1;
	not.pred 	%p25, %p24;
	add.s32 	%r677, %r191, %r1022;
	mul.lo.s32 	%r678, %r677, 5;
	mul.wide.u32 	%rd20, %r678, 4;
	add.s64 	%rd7, %rd5, %rd20;
	@%p25 bra 	$L__BB0_45;
	ld.global.u32 	%r679, [%rd7];
	xor.b32  	%r935, %r935, %r679;
	ld.global.u32 	%r680, [%rd7+4];
	xor.b32  	%r1026, %r1026, %r680;
	ld.global.u32 	%r681, [%rd7+8];
	xor.b32  	%r1025, %r1025, %r681;
	ld.global.u32 	%r682, [%rd7+12];
	xor.b32  	%r1024, %r1024, %r682;
	ld.global.u32 	%r683, [%rd7+16];
	xor.b32  	%r931, %r931, %r683;
$L__BB0_45:
	and.b32  	%r685, %r675, 2;
	setp.eq.s32 	%p26, %r685, 0;
	@%p26 bra 	$L__BB0_47;
	ld.global.u32 	%r686, [%rd7+20];
	xor.b32  	%r935, %r935, %r686;
	ld.global.u32 	%r687, [%rd7+24];
	xor.b32  	%r1026, %r1026, %r687;
	ld.global.u32 	%r688, [%rd7+28];
	xor.b32  	%r1025, %r1025, %r688;
	ld.global.u32 	%r689, [%rd7+32];
	xor.b32  	%r1024, %r1024, %r689;
	ld.global.u32 	%r690, [%rd7+36];
	xor.b32  	%r931, %r931, %r690;
$L__BB0_47:
	and.b32  	%r692, %r675, 4;
	setp.eq.s32 	%p27, %r692, 0;
	@%p27 bra 	$L__BB0_49;
	ld.global.u32 	%r693, [%rd7+40];
	xor.b32  	%r935, %r935, %r693;
	ld.global.u32 	%r694, [%rd7+44];
	xor.b32  	%r1026, %r1026, %r694;
	ld.global.u32 	%r695, [%rd7+48];
	xor.b32  	%r1025, %r1025, %r695;
	ld.global.u32 	%r696, [%rd7+52];
	xor.b32  	%r1024, %r1024, %r696;
	ld.global.u32 	%r697, [%rd7+56];
	xor.b32  	%r931, %r931, %r697;
$L__BB0_49:
	and.b32  	%r699, %r675, 8;
	setp.eq.s32 	%p28, %r699, 0;
	@%p28 bra 	$L__BB0_51;
	ld.global.u32 	%r700, [%rd7+60];
	xor.b32  	%r935, %r935, %r700;
	ld.global.u32 	%r701, [%rd7+64];
	xor.b32  	%r1026, %r1026, %r701;
	ld.global.u32 	%r702, [%rd7+68];
	xor.b32  	%r1025, %r1025, %r702;
	ld.global.u32 	%r703, [%rd7+72];
	xor.b32  	%r1024, %r1024, %r703;
	ld.global.u32 	%r704, [%rd7+76];
	xor.b32  	%r931, %r931, %r704;
$L__BB0_51:
	and.b32  	%r706, %r675, 16;
	setp.eq.s32 	%p29, %r706, 0;
	@%p29 bra 	$L__BB0_53;
	ld.global.u32 	%r707, [%rd7+80];
	xor.b32  	%r935, %r935, %r707;
	ld.global.u32 	%r708, [%rd7+84];
	xor.b32  	%r1026, %r1026, %r708;
	ld.global.u32 	%r709, [%rd7+88];
	xor.b32  	%r1025, %r1025, %r709;
	ld.global.u32 	%r710, [%rd7+92];
	xor.b32  	%r1024, %r1024, %r710;
	ld.global.u32 	%r711, [%rd7+96];
	xor.b32  	%r931, %r931, %r711;
$L__BB0_53:
	and.b32  	%r713, %r675, 32;
	setp.eq.s32 	%p30, %r713, 0;
	@%p30 bra 	$L__BB0_55;
	ld.global.u32 	%r714, [%rd7+100];
	xor.b32  	%r935, %r935, %r714;
	ld.global.u32 	%r715, [%rd7+104];
	xor.b32  	%r1026, %r1026, %r715;
	ld.global.u32 	%r716, [%rd7+108];
	xor.b32  	%r1025, %r1025, %r716;
	ld.global.u32 	%r717, [%rd7+112];
	xor.b32  	%r1024, %r1024, %r717;
	ld.global.u32 	%r718, [%rd7+116];
	xor.b32  	%r931, %r931, %r718;
$L__BB0_55:
	and.b32  	%r720, %r675, 64;
	setp.eq.s32 	%p31, %r720, 0;
	@%p31 bra 	$L__BB0_57;
	ld.global.u32 	%r721, [%rd7+120];
	xor.b32  	%r935, %r935, %r721;
	ld.global.u32 	%r722, [%rd7+124];
	xor.b32  	%r1026, %r1026, %r722;
	ld.global.u32 	%r723, [%rd7+128];
	xor.b32  	%r1025, %r1025, %r723;
	ld.global.u32 	%r724, [%rd7+132];
	xor.b32  	%r1024, %r1024, %r724;
	ld.global.u32 	%r725, [%rd7+136];
	xor.b32  	%r931, %r931, %r725;
$L__BB0_57:
	and.b32  	%r727, %r675, 128;
	setp.eq.s32 	%p32, %r727, 0;
	@%p32 bra 	$L__BB0_59;
	ld.global.u32 	%r728, [%rd7+140];
	xor.b32  	%r935, %r935, %r728;
	ld.global.u32 	%r729, [%rd7+144];
	xor.b32  	%r1026, %r1026, %r729;
	ld.global.u32 	%r730, [%rd7+148];
	xor.b32  	%r1025, %r1025, %r730;
	ld.global.u32 	%r731, [%rd7+152];
	xor.b32  	%r1024, %r1024, %r731;
	ld.global.u32 	%r732, [%rd7+156];
	xor.b32  	%r931, %r931, %r732;
$L__BB0_59:
	and.b32  	%r734, %r675, 256;
	setp.eq.s32 	%p33, %r734, 0;
	@%p33 bra 	$L__BB0_61;
	ld.global.u32 	%r735, [%rd7+160];
	xor.b32  	%r935, %r935, %r735;
	ld.global.u32 	%r736, [%rd7+164];
	xor.b32  	%r1026, %r1026, %r736;
	ld.global.u32 	%r737, [%rd7+168];
	xor.b32  	%r1025, %r1025, %r737;
	ld.global.u32 	%r738, [%rd7+172];
	xor.b32  	%r1024, %r1024, %r738;
	ld.global.u32 	%r739, [%rd7+176];
	xor.b32  	%r931, %r931, %r739;
$L__BB0_61:
	and.b32  	%r741, %r675, 512;
	setp.eq.s32 	%p34, %r741, 0;
	@%p34 bra 	$L__BB0_63;
	ld.global.u32 	%r742, [%rd7+180];
	xor.b32  	%r935, %r935, %r742;
	ld.global.u32 	%r743, [%rd7+184];
	xor.b32  	%r1026, %r1026, %r743;
	ld.global.u32 	%r744, [%rd7+188];
	xor.b32  	%r1025, %r1025, %r744;
	ld.global.u32 	%r745, [%rd7+192];
	xor.b32  	%r1024, %r1024, %r745;
	ld.global.u32 	%r746, [%rd7+196];
	xor.b32  	%r931, %r931, %r746;
$L__BB0_63:
	and.b32  	%r748, %r675, 1024;
	setp.eq.s32 	%p35, %r748, 0;
	@%p35 bra 	$L__BB0_65;
	ld.global.u32 	%r749, [%rd7+200];
	xor.b32  	%r935, %r935, %r749;
	ld.global.u32 	%r750, [%rd7+204];
	xor.b32  	%r1026, %r1026, %r750;
	ld.global.u32 	%r751, [%rd7+208];
	xor.b32  	%r1025, %r1025, %r751;
	ld.global.u32 	%r752, [%rd7+212];
	xor.b32  	%r1024, %r1024, %r752;
	ld.global.u32 	%r753, [%rd7+216];
	xor.b32  	%r931, %r931, %r753;
$L__BB0_65:
	and.b32  	%r755, %r675, 2048;
	setp.eq.s32 	%p36, %r755, 0;
	@%p36 bra 	$L__BB0_67;
	ld.global.u32 	%r756, [%rd7+220];
	xor.b32  	%r935, %r935, %r756;
	ld.global.u32 	%r757, [%rd7+224];
	xor.b32  	%r1026, %r1026, %r757;
	ld.global.u32 	%r758, [%rd7+228];
	xor.b32  	%r1025, %r1025, %r758;
	ld.global.u32 	%r759, [%rd7+232];
	xor.b32  	%r1024, %r1024, %r759;
	ld.global.u32 	%r760, [%rd7+236];
	xor.b32  	%r931, %r931, %r760;
$L__BB0_67:
	and.b32  	%r762, %r675, 4096;
	setp.eq.s32 	%p37, %r762, 0;
	@%p37 bra 	$L__BB0_69;
	ld.global.u32 	%r763, [%rd7+240];
	xor.b32  	%r935, %r935, %r763;
	ld.global.u32 	%r764, [%rd7+244];
	xor.b32  	%r1026, %r1026, %r764;
	ld.global.u32 	%r765, [%rd7+248];
	xor.b32  	%r1025, %r1025, %r765;
	ld.global.u32 	%r766, [%rd7+252];
	xor.b32  	%r1024, %r1024, %r766;
	ld.global.u32 	%r767, [%rd7+256];
	xor.b32  	%r931, %r931, %r767;
$L__BB0_69:
	and.b32  	%r769, %r675, 8192;
	setp.eq.s32 	%p38, %r769, 0;
	@%p38 bra 	$L__BB0_71;
	ld.global.u32 	%r770, [%rd7+260];
	xor.b32  	%r935, %r935, %r770;
	ld.global.u32 	%r771, [%rd7+264];
	xor.b32  	%r1026, %r1026, %r771;
	ld.global.u32 	%r772, [%rd7+268];
	xor.b32  	%r1025, %r1025, %r772;
	ld.global.u32 	%r773, [%rd7+272];
	xor.b32  	%r1024, %r1024, %r773;
	ld.global.u32 	%r774, [%rd7+276];
	xor.b32  	%r931, %r931, %r774;
$L__BB0_71:
	and.b32  	%r776, %r675, 16384;
	setp.eq.s32 	%p39, %r776, 0;
	@%p39 bra 	$L__BB0_73;
	ld.global.u32 	%r777, [%rd7+280];
	xor.b32  	%r935, %r935, %r777;
	ld.global.u32 	%r778, [%rd7+284];
	xor.b32  	%r1026, %r1026, %r778;
	ld.global.u32 	%r779, [%rd7+288];
	xor.b32  	%r1025, %r1025, %r779;
	ld.global.u32 	%r780, [%rd7+292];
	xor.b32  	%r1024, %r1024, %r780;
	ld.global.u32 	%r781, [%rd7+296];
	xor.b32  	%r931, %r931, %r781;
$L__BB0_73:
	and.b32  	%r783, %r675, 32768;
	setp.eq.s32 	%p40, %r783, 0;
	@%p40 bra 	$L__BB0_75;
	ld.global.u32 	%r784, [%rd7+300];
	xor.b32  	%r935, %r935, %r784;
	ld.global.u32 	%r785, [%rd7+304];
	xor.b32  	%r1026, %r1026, %r785;
	ld.global.u32 	%r786, [%rd7+308];
	xor.b32  	%r1025, %r1025, %r786;
	ld.global.u32 	%r787, [%rd7+312];
	xor.b32  	%r1024, %r1024, %r787;
	ld.global.u32 	%r788, [%rd7+316];
	xor.b32  	%r931, %r931, %r788;
$L__BB0_75:
	add.s32 	%r1022, %r1022, 16;
	setp.ne.s32 	%p41, %r1022, 32;
	@%p41 bra 	$L__BB0_43;
	mad.lo.s32 	%r789, %r1016, -31, %r191;
	add.s32 	%r1016, %r789, 1;
	setp.ne.s32 	%p42, %r1016, 5;
	@%p42 bra 	$L__BB0_42;
	st.local.u32 	[%rd1+4], %r935;
	st.local.v2.u32 	[%rd1+8], {%r1026, %r1025};
	st.local.v2.u32 	[%rd1+16], {%r1024, %r931};
	setp.ne.s64 	%p43, %rd4, 3;
	@%p43 bra 	$L__BB0_115;
	mov.b32 	%r931, 0;
	mov.u32 	%r1116, %r931;
	mov.u32 	%r1117, %r931;
	mov.u32 	%r1118, %r931;
	mov.u32 	%r935, %r931;
	mov.u32 	%r1108, %r931;
$L__BB0_79:
	mul.wide.u32 	%rd21, %r1108, 4;
	add.s64 	%rd22, %rd1, %rd21;
	ld.local.u32 	%r366, [%rd22+4];
	shl.b32 	%r367, %r1108, 5;
	mov.b32 	%r1114, 0;
$L__BB0_80:
	.pragma "nounroll";
	shr.u32 	%r792, %r366, %r1114;
	and.b32  	%r793, %r792, 1;
	setp.eq.b32 	%p44, %r793, 1;
	not.pred 	%p45, %p44;
	add.s32 	%r794, %r367, %r1114;
	mul.lo.s32 	%r795, %r794, 5;
	mul.wide.u32 	%rd23, %r795, 4;
	add.s64 	%rd8, %rd5, %rd23;
	@%p45 bra 	$L__BB0_82;
	ld.global.u32 	%r796, [%rd8];
	xor.b32  	%r935, %r935, %r796;
	ld.global.u32 	%r797, [%rd8+4];
	xor.b32  	%r1118, %r1118, %r797;
	ld.global.u32 	%r798, [%rd8+8];
	xor.b32  	%r1117, %r1117, %r798;
	ld.global.u32 	%r799, [%rd8+12];
	xor.b32  	%r1116, %r1116, %r799;
	ld.global.u32 	%r800, [%rd8+16];
	xor.b32  	%r931, %r931, %r800;
$L__BB0_82:
	and.b32  	%r802, %r792, 2;
	setp.eq.s32 	%p46, %r802, 0;
	@%p46 bra 	$L__BB0_84;
	ld.global.u32 	%r803, [%rd8+20];
	xor.b32  	%r935, %r935, %r803;
	ld.global.u32 	%r804, [%rd8+24];
	xor.b32  	%r1118, %r1118, %r804;
	ld.global.u32 	%r805, [%rd8+28];
	xor.b32  	%r1117, %r1117, %r805;
	ld.global.u32 	%r806, [%rd8+32];
	xor.b32  	%r1116, %r1116, %r806;
	ld.global.u32 	%r807, [%rd8+36];
	xor.b32  	%r931, %r931, %r807;
$L__BB0_84:
	and.b32  	%r809, %r792, 4;
	setp.eq.s32 	%p47, %r809, 0;
	@%p47 bra 	$L__BB0_86;
	ld.global.u32 	%r810, [%rd8+40];
	xor.b32  	%r935, %r935, %r810;
	ld.global.u32 	%r811, [%rd8+44];
	xor.b32  	%r1118, %r1118, %r811;
	ld.global.u32 	%r812, [%rd8+48];
	xor.b32  	%r1117, %r1117, %r812;
	ld.global.u32 	%r813, [%rd8+52];
	xor.b32  	%r1116, %r1116, %r813;
	ld.global.u32 	%r814, [%rd8+56];
	xor.b32  	%r931, %r931, %r814;
$L__BB0_86:
	and.b32  	%r816, %r792, 8;
	setp.eq.s32 	%p48, %r816, 0;
	@%p48 bra 	$L__BB0_88;
	ld.global.u32 	%r817, [%rd8+60];
	xor.b32  	%r935, %r935, %r817;
	ld.global.u32 	%r818, [%rd8+64];
	xor.b32  	%r1118, %r1118, %r818;
	ld.global.u32 	%r819, [%rd8+68];
	xor.b32  	%r1117, %r1117, %r819;
	ld.global.u32 	%r820, [%rd8+72];
	xor.b32  	%r1116, %r1116, %r820;
	ld.global.u32 	%r821, [%rd8+76];
	xor.b32  	%r931, %r931, %r821;
$L__BB0_88:
	and.b32  	%r823, %r792, 16;
	setp.eq.s32 	%p49, %r823, 0;
	@%p49 bra 	$L__BB0_90;
	ld.global.u32 	%r824, [%rd8+80];
	xor.b32  	%r935, %r935, %r824;
	ld.global.u32 	%r825, [%rd8+84];
	xor.b32  	%r1118, %r1118, %r825;
	ld.global.u32 	%r826, [%rd8+88];
	xor.b32  	%r1117, %r1117, %r826;
	ld.global.u32 	%r827, [%rd8+92];
	xor.b32  	%r1116, %r1116, %r827;
	ld.global.u32 	%r828, [%rd8+96];
	xor.b32  	%r931, %r931, %r828;
$L__BB0_90:
	and.b32  	%r830, %r792, 32;
	setp.eq.s32 	%p50, %r830, 0;
	@%p50 bra 	$L__BB0_92;
	ld.global.u32 	%r831, [%rd8+100];
	xor.b32  	%r935, %r935, %r831;
	ld.global.u32 	%r832, [%rd8+104];
	xor.b32  	%r1118, %r1118, %r832;
	ld.global.u32 	%r833, [%rd8+108];
	xor.b32  	%r1117, %r1117, %r833;
	ld.global.u32 	%r834, [%rd8+112];
	xor.b32  	%r1116, %r1116, %r834;
	ld.global.u32 	%r835, [%rd8+116];
	xor.b32  	%r931, %r931, %r835;
$L__BB0_92:
	and.b32  	%r837, %r792, 64;
	setp.eq.s32 	%p51, %r837, 0;
	@%p51 bra 	$L__BB0_94;
	ld.global.u32 	%r838, [%rd8+120];
	xor.b32  	%r935, %r935, %r838;
	ld.global.u32 	%r839, [%rd8+124];
	xor.b32  	%r1118, %r1118, %r839;
	ld.global.u32 	%r840, [%rd8+128];
	xor.b32  	%r1117, %r1117, %r840;
	ld.global.u32 	%r841, [%rd8+132];
	xor.b32  	%r1116, %r1116, %r841;
	ld.global.u32 	%r842, [%rd8+136];
	xor.b32  	%r931, %r931, %r842;
$L__BB0_94:
	and.b32  	%r844, %r792, 128;
	setp.eq.s32 	%p52, %r844, 0;
	@%p52 bra 	$L__BB0_96;
	ld.global.u32 	%r845, [%rd8+140];
	xor.b32  	%r935, %r935, %r845;
	ld.global.u32 	%r846, [%rd8+144];
	xor.b32  	%r1118, %r1118, %r846;
	ld.global.u32 	%r847, [%rd8+148];
	xor.b32  	%r1117, %r1117, %r847;
	ld.global.u32 	%r848, [%rd8+152];
	xor.b32  	%r1116, %r1116, %r848;
	ld.global.u32 	%r849, [%rd8+156];
	xor.b32  	%r931, %r931, %r849;
$L__BB0_96:
	and.b32  	%r851, %r792, 256;
	setp.eq.s32 	%p53, %r851, 0;
	@%p53 bra 	$L__BB0_98;
	ld.global.u32 	%r852, [%rd8+160];
	xor.b32  	%r935, %r935, %r852;
	ld.global.u32 	%r853, [%rd8+164];
	xor.b32  	%r1118, %r1118, %r853;
	ld.global.u32 	%r854, [%rd8+168];
	xor.b32  	%r1117, %r1117, %r854;
	ld.global.u32 	%r855, [%rd8+172];
	xor.b32  	%r1116, %r1116, %r855;
	ld.global.u32 	%r856, [%rd8+176];
	xor.b32  	%r931, %r931, %r856;
$L__BB0_98:
	and.b32  	%r858, %r792, 512;
	setp.eq.s32 	%p54, %r858, 0;
	@%p54 bra 	$L__BB0_100;
	ld.global.u32 	%r859, [%rd8+180];
	xor.b32  	%r935, %r935, %r859;
	ld.global.u32 	%r860, [%rd8+184];
	xor.b32  	%r1118, %r1118, %r860;
	ld.global.u32 	%r861, [%rd8+188];
	xor.b32  	%r1117, %r1117, %r861;
	ld.global.u32 	%r862, [%rd8+192];
	xor.b32  	%r1116, %r1116, %r862;
	ld.global.u32 	%r863, [%rd8+196];
	xor.b32  	%r931, %r931, %r863;
$L__BB0_100:
	and.b32  	%r865, %r792, 1024;
	setp.eq.s32 	%p55, %r865, 0;
	@%p55 bra 	$L__BB0_102;
	ld.global.u32 	%r866, [%rd8+200];
	xor.b32  	%r935, %r935, %r866;
	ld.global.u32 	%r867, [%rd8+204];
	xor.b32  	%r1118, %r1118, %r867;
	ld.global.u32 	%r868, [%rd8+208];
	xor.b32  	%r1117, %r1117, %r868;
	ld.global.u32 	%r869, [%rd8+212];
	xor.b32  	%r1116, %r1116, %r869;
	ld.global.u32 	%r870, [%rd8+216];
	xor.b32  	%r931, %r931, %r870;
$L__BB0_102:
	and.b32  	%r872, %r792, 2048;
	setp.eq.s32 	%p56, %r872, 0;
	@%p56 bra 	$L__BB0_104;
	ld.global.u32 	%r873, [%rd8+220];
	xor.b32  	%r935, %r935, %r873;
	ld.global.u32 	%r874, [%rd8+224];
	xor.b32  	%r1118, %r1118, %r874;
	ld.global.u32 	%r875, [%rd8+228];
	xor.b32  	%r1117, %r1117, %r875;
	ld.global.u32 	%r876, [%rd8+232];
	xor.b32  	%r1116, %r1116, %r876;
	ld.global.u32 	%r877, [%rd8+236];
	xor.b32  	%r931, %r931, %r877;
$L__BB0_104:
	and.b32  	%r879, %r792, 4096;
	setp.eq.s32 	%p57, %r879, 0;
	@%p57 bra 	$L__BB0_106;
	ld.global.u32 	%r880, [%rd8+240];
	xor.b32  	%r935, %r935, %r880;
	ld.global.u32 	%r881, [%rd8+244];
	xor.b32  	%r1118, %r1118, %r881;
	ld.global.u32 	%r882, [%rd8+248];
	xor.b32  	%r1117, %r1117, %r882;
	ld.global.u32 	%r883, [%rd8+252];
	xor.b32  	%r1116, %r1116, %r883;
	ld.global.u32 	%r884, [%rd8+256];
	xor.b32  	%r931, %r931, %r884;
$L__BB0_106:
	and.b32  	%r886, %r792, 8192;
	setp.eq.s32 	%p58, %r886, 0;
	@%p58 bra 	$L__BB0_108;
	ld.global.u32 	%r887, [%rd8+260];
	xor.b32  	%r935, %r935, %r887;
	ld.global.u32 	%r888, [%rd8+264];
	xor.b32  	%r1118, %r1118, %r888;
	ld.global.u32 	%r889, [%rd8+268];
	xor.b32  	%r1117, %r1117, %r889;
	ld.global.u32 	%r890, [%rd8+272];
	xor.b32  	%r1116, %r1116, %r890;
	ld.global.u32 	%r891, [%rd8+276];
	xor.b32  	%r931, %r931, %r891;
$L__BB0_108:
	and.b32  	%r893, %r792, 16384;
	setp.eq.s32 	%p59, %r893, 0;
	@%p59 bra 	$L__BB0_110;
	ld.global.u32 	%r894, [%rd8+280];
	xor.b32  	%r935, %r935, %r894;
	ld.global.u32 	%r895, [%rd8+284];
	xor.b32  	%r1118, %r1118, %r895;
	ld.global.u32 	%r896, [%rd8+288];
	xor.b32  	%r1117, %r1117, %r896;
	ld.global.u32 	%r897, [%rd8+292];
	xor.b32  	%r1116, %r1116, %r897;
	ld.global.u32 	%r898, [%rd8+296];
	xor.b32  	%r931, %r931, %r898;
$L__BB0_110:
	and.b32  	%r900, %r792, 32768;
	setp.eq.s32 	%p60, %r900, 0;
	@%p60 bra 	$L__BB0_112;
	ld.global.u32 	%r901, [%rd8+300];
	xor.b32  	%r935, %r935, %r901;
	ld.global.u32 	%r902, [%rd8+304];
	xor.b32  	%r1118, %r1118, %r902;
	ld.global.u32 	%r903, [%rd8+308];
	xor.b32  	%r1117, %r1117, %r903;
	ld.global.u32 	%r904, [%rd8+312];
	xor.b32  	%r1116, %r1116, %r904;
	ld.global.u32 	%r905, [%rd8+316];
	xor.b32  	%r931, %r931, %r905;
$L__BB0_112:
	add.s32 	%r1114, %r1114, 16;
	setp.ne.s32 	%p61, %r1114, 32;
	@%p61 bra 	$L__BB0_80;
	mad.lo.s32 	%r906, %r1108, -31, %r367;
	add.s32 	%r1108, %r906, 1;
	setp.ne.s32 	%p62, %r1108, 5;
	@%p62 bra 	$L__BB0_79;
	st.local.u32 	[%rd1+4], %r935;
	st.local.v2.u32 	[%rd1+8], {%r1118, %r1117};
	st.local.v2.u32 	[%rd1+16], {%r1116, %r931};
$L__BB0_115:
	shr.u64 	%rd27, %rd3, 2;
	add.s32 	%r918, %r918, 1;
	setp.gt.u64 	%p63, %rd3, 3;
	@%p63 bra 	$L__BB0_3;
$L__BB0_116:
	shr.u32 	%r907, %r935, 2;
	xor.b32  	%r908, %r907, %r935;
	shl.b32 	%r909, %r931, 4;
	shl.b32 	%r910, %r908, 1;
	xor.b32  	%r911, %r910, %r909;
	xor.b32  	%r912, %r911, %r908;
	xor.b32  	%r913, %r912, %r931;
	add.s32 	%r914, %r2, %r913;
	add.s32 	%r915, %r914, 362437;
	cvt.rn.f32.u32 	%f1, %r915;
	fma.rn.f32 	%f2, %f1, 0f2F800000, 0f2F000000;
	fma.rn.f32 	%f3, %f2, 0f40000000, 0fBF800000;
	cvta.to.global.u64 	%rd24, %rd10;
	shl.b64 	%rd25, %rd2, 2;
	add.s64 	%rd26, %rd24, %rd25;
	st.global.f32 	[%rd26], %f3;
$L__BB0_117:
	ret;

}
	// .globl	_Z18CU_relu_derivativePfS_i
.visible .entry _Z18CU_relu_derivativePfS_i(
	.param .u64 .ptr .align 1 _Z18CU_relu_derivativePfS_i_param_0,
	.param .u64 .ptr .align 1 _Z18CU_relu_derivativePfS_i_param_1,
	.param .u32 _Z18CU_relu_derivativePfS_i_param_2
)
{
	.reg .pred 	%p<3>;
	.reg .b32 	%r<6>;
	.reg .b32 	%f<5>;
	.reg .b64 	%rd<8>;

	ld.param.u64 	%rd1, [_Z18CU_relu_derivativePfS_i_param_0];
	ld.param.u64 	%rd2, [_Z18CU_relu_derivativePfS_i_param_1];
	ld.param.u32 	%r2, [_Z18CU_relu_derivativePfS_i_param_2];
	mov.u32 	%r3, %ctaid.x;
	mov.u32 	%r4, %ntid.x;
	mov.u32 	%r5, %tid.x;
	mad.lo.s32 	%r1, %r3, %r4, %r5;
	setp.ge.s32 	%p1, %r1, %r2;
	@%p1 bra 	$L__BB1_2;
	cvta.to.global.u64 	%rd3, %rd2;
	cvta.to.global.u64 	%rd4, %rd1;
	mul.wide.s32 	%rd5, %r1, 4;
	add.s64 	%rd6, %rd3, %rd5;
	ld.global.f32 	%f1, [%rd6];
	setp.gt.f32 	%p2, %f1, 0f00000000;
	selp.f32 	%f2, 0f3F800000, 0f00000000, %p2;
	add.s64 	%rd7, %rd4, %rd5;
	ld.global.f32 	%f3, [%rd7];
	mul.f32 	%f4, %f3, %f2;
	st.global.f32 	[%rd7], %f4;
$L__BB1_2:
	ret;

}
	// .globl	_Z16__CU_MatmulBatchPfS_S_iii
.visible .entry _Z16__CU_MatmulBatchPfS_S_iii(
	.param .u64 .ptr .align 1 _Z16__CU_MatmulBatchPfS_S_iii_param_0,
	.param .u64 .ptr .align 1 _Z16__CU_MatmulBatchPfS_S_iii_param_1,
	.param .u64 .ptr .align 1 _Z16__CU_MatmulBatchPfS_S_iii_param_2,
	.param .u32 _Z16__CU_MatmulBatchPfS_S_iii_param_3,
	.param .u32 _Z16__CU_MatmulBatchPfS_S_iii_param_4,
	.param .u32 _Z16__CU_MatmulBatchPfS_S_iii_param_5
)
{
	.reg .pred 	%p<13>;
	.reg .b32 	%r<41>;
	.reg .b32 	%f<68>;
	.reg .b64 	%rd<53>;

	ld.param.u64 	%rd6, [_Z16__CU_MatmulBatchPfS_S_iii_param_0];
	ld.param.u64 	%rd7, [_Z16__CU_MatmulBatchPfS_S_iii_param_1];
	ld.param.u64 	%rd8, [_Z16__CU_MatmulBatchPfS_S_iii_param_2];
	ld.param.u32 	%r20, [_Z16__CU_MatmulBatchPfS_S_iii_param_3];
	ld.param.u32 	%r18, [_Z16__CU_MatmulBatchPfS_S_iii_param_4];
	ld.param.u32 	%r19, [_Z16__CU_MatmulBatchPfS_S_iii_param_5];
	cvta.to.global.u64 	%rd1, %rd8;
	cvta.to.global.u64 	%rd2, %rd7;
	mov.u32 	%r21, %ctaid.y;
	mov.u32 	%r22, %ntid.y;
	mov.u32 	%r23, %tid.y;
	mad.lo.s32 	%r1, %r21, %r22, %r23;
	mov.u32 	%r24, %ctaid.x;
	mov.u32 	%r25, %ntid.x;
	mov.u32 	%r26, %tid.x;
	mad.lo.s32 	%r2, %r24, %r25, %r26;
	setp.ge.s32 	%p1, %r1, %r20;
	setp.ge.s32 	%p2, %r2, %r19;
	or.pred  	%p3, %p1, %p2;
	@%p3 bra 	$L__BB2_14;
	setp.lt.s32 	%p4, %r18, 1;
	mov.f32 	%f67, 0f00000000;
	@%p4 bra 	$L__BB2_13;
	mul.lo.s32 	%r3, %r18, %r1;
	and.b32  	%r4, %r18, 7;
	setp.lt.u32 	%p5, %r18, 8;
	mov.f32 	%f67, 0f00000000;
	mov.b32 	%r39, 0;
	@%p5 bra 	$L__BB2_5;
	and.b32  	%r39, %r18, 2147483640;
	neg.s32 	%r37, %r39;
	shl.b32 	%r7, %r19, 3;
	mul.wide.u32 	%rd9, %r3, 4;
	add.s64 	%rd10, %rd9, %rd2;
	add.s64 	%rd52, %rd10, 16;
	mov.f32 	%f67, 0f00000000;
	mul.wide.s32 	%rd13, %r19, 4;
	mov.u32 	%r36, %r2;
$L__BB2_4:
	.pragma "nounroll";
	ld.global.f32 	%f17, [%rd52+-16];
	mul.wide.s32 	%rd11, %r36, 4;
	add.s64 	%rd12, %rd1, %rd11;
	ld.global.f32 	%f18, [%rd12];
	fma.rn.f32 	%f19, %f17, %f18, %f67;
	ld.global.f32 	%f20, [%rd52+-12];
	add.s64 	%rd14, %rd12, %rd13;
	ld.global.f32 	%f21, [%rd14];
	fma.rn.f32 	%f22, %f20, %f21, %f19;
	ld.global.f32 	%f23, [%rd52+-8];
	add.s64 	%rd15, %rd14, %rd13;
	ld.global.f32 	%f24, [%rd15];
	fma.rn.f32 	%f25, %f23, %f24, %f22;
	ld.global.f32 	%f26, [%rd52+-4];
	add.s64 	%rd16, %rd15, %rd13;
	ld.global.f32 	%f27, [%rd16];
	fma.rn.f32 	%f28, %f26, %f27, %f25;
	ld.global.f32 	%f29, [%rd52];
	add.s64 	%rd17, %rd16, %rd13;
	ld.global.f32 	%f30, [%rd17];
	fma.rn.f32 	%f31, %f29, %f30, %f28;
	ld.global.f32 	%f32, [%rd52+4];
	add.s64 	%rd18, %rd17, %rd13;
	ld.global.f32 	%f33, [%rd18];
	fma.rn.f32 	%f34, %f32, %f33, %f31;
	ld.global.f32 	%f35, [%rd52+8];
	add.s64 	%rd19, %rd18, %rd13;
	ld.global.f32 	%f36, [%rd19];
	fma.rn.f32 	%f37, %f35, %f36, %f34;
	ld.global.f32 	%f38, [%rd52+12];
	add.s64 	%rd20, %rd19, %rd13;
	ld.global.f32 	%f39, [%rd20];
	fma.rn.f32 	%f67, %f38, %f39, %f37;
	add.s32 	%r37, %r37, 8;
	add.s32 	%r36, %r36, %r7;
	add.s64 	%rd52, %rd52, 32;
	setp.ne.s32 	%p6, %r37, 0;
	@%p6 bra 	$L__BB2_4;
$L__BB2_5:
	setp.eq.s32 	%p7, %r4, 0;
	@%p7 bra 	$L__BB2_13;
	and.b32  	%r13, %r18, 3;
	setp.lt.u32 	%p8, %r4, 4;
	@%p8 bra 	$L__BB2_8;
	add.s32 	%r28, %r39, %r3;
	mul.wide.u32 	%rd21, %r28, 4;
	add.s64 	%rd22, %rd2, %rd21;
	ld.global.f32 	%f41, [%rd22];
	mad.lo.s32 	%r29, %r39, %r19, %r2;
	mul.wide.s32 	%rd23, %r29, 4;
	add.s64 	%rd24, %rd1, %rd23;
	ld.global.f32 	%f42, [%rd24];
	fma.rn.f32 	%f43, %f41, %f42, %f67;
	cvt.u64.u32 	%rd25, %r3;
	cvt.u64.u32 	%rd26, %r39;
	add.s64 	%rd27, %rd26, %rd25;
	shl.b64 	%rd28, %rd27, 2;
	add.s64 	%rd29, %rd2, %rd28;
	ld.global.f32 	%f44, [%rd29+4];
	mul.wide.s32 	%rd30, %r19, 4;
	add.s64 	%rd31, %rd24, %rd30;
	ld.global.f32 	%f45, [%rd31];
	fma.rn.f32 	%f46, %f44, %f45, %f43;
	ld.global.f32 	%f47, [%rd29+8];
	add.s64 	%rd32, %rd31, %rd30;
	ld.global.f32 	%f48, [%rd32];
	fma.rn.f32 	%f49, %f47, %f48, %f46;
	ld.global.f32 	%f50, [%rd29+12];
	add.s64 	%rd33, %rd32, %rd30;
	ld.global.f32 	%f51, [%rd33];
	fma.rn.f32 	%f67, %f50, %f51, %f49;
	add.s32 	%r39, %r39, 4;
$L__BB2_8:
	setp.eq.s32 	%p9, %r13, 0;
	@%p9 bra 	$L__BB2_13;
	setp.eq.s32 	%p10, %r13, 1;
	@%p10 bra 	$L__BB2_11;
	add.s32 	%r30, %r39, %r3;
	mul.wide.u32 	%rd34, %r30, 4;
	add.s64 	%rd35, %rd2, %rd34;
	ld.global.f32 	%f53, [%rd35];
	mad.lo.s32 	%r31, %r39, %r19, %r2;
	mul.wide.s32 	%rd36, %r31, 4;
	add.s64 	%rd37, %rd1, %rd36;
	ld.global.f32 	%f54, [%rd37];
	fma.rn.f32 	%f55, %f53, %f54, %f67;
	cvt.u64.u32 	%rd38, %r3;
	cvt.u64.u32 	%rd39, %r39;
	add.s64 	%rd40, %rd39, %rd38;
	shl.b64 	%rd41, %rd40, 2;
	add.s64 	%rd42, %rd2, %rd41;
	ld.global.f32 	%f56, [%rd42+4];
	mul.wide.s32 	%rd43, %r19, 4;
	add.s64 	%rd44, %rd37, %rd43;
	ld.global.f32 	%f57, [%rd44];
	fma.rn.f32 	%f67, %f56, %f57, %f55;
	add.s32 	%r39, %r39, 2;
$L__BB2_11:
	and.b32  	%r32, %r18, 1;
	setp.eq.b32 	%p11, %r32, 1;
	not.pred 	%p12, %p11;
	@%p12 bra 	$L__BB2_13;
	add.s32 	%r33, %r39, %r3;
	mul.wide.u32 	%rd45, %r33, 4;
	add.s64 	%rd46, %rd2, %rd45;
	ld.global.f32 	%f58, [%rd46];
	mad.lo.s32 	%r34, %r39, %r19, %r2;
	mul.wide.s32 	%rd47, %r34, 4;
	add.s64 	%rd48, %rd1, %rd47;
	ld.global.f32 	%f59, [%rd48];
	fma.rn.f32 	%f67, %f58, %f59, %f67;
$L__BB2_13:
	mad.lo.s32 	%r35, %r19, %r1, %r2;
	cvta.to.global.u64 	%rd49, %rd6;
	mul.wide.s32 	%rd50, %r35, 4;
	add.s64 	%rd51, %rd49, %rd50;
	st.global.f32 	[%rd51], %f67;
$L__BB2_14:
	ret;

}
	// .globl	_Z9__CU_ReLUPfi
.visible .entry _Z9__CU_ReLUPfi(
	.param .u64 .ptr .align 1 _Z9__CU_ReLUPfi_param_0,
	.param .u32 _Z9__CU_ReLUPfi_param_1
)
{
	.reg .pred 	%p<2>;
	.reg .b32 	%r<6>;
	.reg .b32 	%f<3>;
	.reg .b64 	%rd<5>;

	ld.param.u64 	%rd1, [_Z9__CU_ReLUPfi_param_0];
	ld.param.u32 	%r2, [_Z9__CU_ReLUPfi_param_1];
	mov.u32 	%r3, %ctaid.x;
	mov.u32 	%r4, %ntid.x;
	mov.u32 	%r5, %tid.x;
	mad.lo.s32 	%r1, %r3, %r4, %r5;
	setp.ge.s32 	%p1, %r1, %r2;
	@%p1 bra 	$L__BB3_2;
	cvta.to.global.u64 	%rd2, %rd1;
	mul.wide.s32 	%rd3, %r1, 4;
	add.s64 	%rd4, %rd2, %rd3;
	ld.global.f32 	%f1, [%rd4];
	max.f32 	%f2, %f1, 0f00000000;
	st.global.f32 	[%rd4], %f2;
$L__BB3_2:
	ret;

}
	// .globl	_Z14__CU_TransposePfPKfii
.visible .entry _Z14__CU_TransposePfPKfii(
	.param .u64 .ptr .align 1 _Z14__CU_TransposePfPKfii_param_0,
	.param .u64 .ptr .align 1 _Z14__CU_TransposePfPKfii_param_1,
	.param .u32 _Z14__CU_TransposePfPKfii_param_2,
	.param .u32 _Z14__CU_TransposePfPKfii_param_3
)
{
	.reg .pred 	%p<4>;
	.reg .b32 	%r<13>;
	.reg .b32 	%f<2>;
	.reg .b64 	%rd<9>;

	ld.param.u64 	%rd1, [_Z14__CU_TransposePfPKfii_param_0];
	ld.param.u64 	%rd2, [_Z14__CU_TransposePfPKfii_param_1];
	ld.param.u32 	%r3, [_Z14__CU_TransposePfPKfii_param_2];
	ld.param.u32 	%r4, [_Z14__CU_TransposePfPKfii_param_3];
	mov.u32 	%r5, %ctaid.y;
	mov.u32 	%r6, %ntid.y;
	mov.u32 	%r7, %tid.y;
	mad.lo.s32 	%r1, %r5, %r6, %r7;
	mov.u32 	%r8, %ctaid.x;
	mov.u32 	%r9, %ntid.x;
	mov.u32 	%r10, %tid.x;
	mad.lo.s32 	%r2, %r8, %r9, %r10;
	setp.ge.s32 	%p1, %r1, %r3;
	setp.ge.s32 	%p2, %r2, %r4;
	or.pred  	%p3, %p1, %p2;
	@%p3 bra 	$L__BB4_2;
	cvta.to.global.u64 	%rd3, %rd2;
	cvta.to.global.u64 	%rd4, %rd1;
	mad.lo.s32 	%r11, %r4, %r1, %r2;
	mul.wide.s32 	%rd5, %r11, 4;
	add.s64 	%rd6, %rd3, %rd5;
	ld.global.f32 	%f1, [%rd6];
	mad.lo.s32 	%r12, %r3, %r2, %r1;
	mul.wide.s32 	%rd7, %r12, 4;
	add.s64 	%rd8, %rd4, %rd7;
	st.global.f32 	[%rd8], %f1;
$L__BB4_2:
	ret;

}
	// .globl	_Z11__CU_VecAddPfS_S_ii
.visible .entry _Z11__CU_VecAddPfS_S_ii(
	.param .u64 .ptr .align 1 _Z11__CU_VecAddPfS_S_ii_param_0,
	.param .u64 .ptr .align 1 _Z11__CU_VecAddPfS_S_ii_param_1,
	.param .u64 .ptr .align 1 _Z11__CU_VecAddPfS_S_ii_param_2,
	.param .u32 _Z11__CU_VecAddPfS_S_ii_param_3,
	.param .u32 _Z11__CU_VecAddPfS_S_ii_param_4
)
{
	.reg .pred 	%p<4>;
	.reg .b32 	%r<12>;
	.reg .b32 	%f<4>;
	.reg .b64 	%rd<12>;

	ld.param.u64 	%rd1, [_Z11__CU_VecAddPfS_S_ii_param_0];
	ld.param.u64 	%rd2, [_Z11__CU_VecAddPfS_S_ii_param_1];
	ld.param.u64 	%rd3, [_Z11__CU_VecAddPfS_S_ii_param_2];
	ld.param.u32 	%r4, [_Z11__CU_VecAddPfS_S_ii_param_3];
	ld.param.u32 	%r3, [_Z11__CU_VecAddPfS_S_ii_param_4];
	mov.u32 	%r5, %ctaid.y;
	mov.u32 	%r6, %ntid.y;
	mov.u32 	%r7, %tid.y;
	mad.lo.s32 	%r1, %r5, %r6, %r7;
	mov.u32 	%r8, %ctaid.x;
	mov.u32 	%r9, %ntid.x;
	mov.u32 	%r10, %tid.x;
	mad.lo.s32 	%r2, %r8, %r9, %r10;
	setp.ge.s32 	%p1, %r1, %r4;
	setp.ge.s32 	%p2, %r2, %r3;
	or.pred  	%p3, %p1, %p2;
	@%p3 bra 	$L__BB5_2;
	cvta.to.global.u64 	%rd4, %rd2;
	cvta.to.global.u64 	%rd5, %rd3;
	cvta.to.global.u64 	%rd6, %rd1;
	mad.lo.s32 	%r11, %r3, %r1, %r2;
	mul.wide.s32 	%rd7, %r11, 4;
	add.s64 	%rd8, %rd4, %rd7;
	ld.global.f32 	%f1, [%rd8];
	mul.wide.s32 	%rd9, %r2, 4;
	add.s64 	%rd10, %rd5, %rd9;
	ld.global.f32 	%f2, [%rd10];
	add.f32 	%f3, %f1, %f2;
	add.s64 	%rd11, %rd6, %rd7;
	st.global.f32 	[%rd11], %f3;
$L__BB5_2:
	ret;

}
	// .globl	_Z20__CU_UpdateParameterPfPKffi
.visible .entry _Z20__CU_UpdateParameterPfPKffi(
	.param .u64 .ptr .align 1 _Z20__CU_UpdateParameterPfPKffi_param_0,
	.param .u64 .ptr .align 1 _Z20__CU_UpdateParameterPfPKffi_param_1,
	.param .f32 _Z20__CU_UpdateParameterPfPKffi_param_2,
	.param .u32 _Z20__CU_UpdateParameterPfPKffi_param_3
)
{
	.reg .pred 	%p<2>;
	.reg .b32 	%r<6>;
	.reg .b32 	%f<6>;
	.reg .b64 	%rd<8>;

	ld.param.u64 	%rd1, [_Z20__CU_UpdateParameterPfPKffi_param_0];
	ld.param.u64 	%rd2, [_Z20__CU_UpdateParameterPfPKffi_param_1];
	ld.param.f32 	%f1, [_Z20__CU_UpdateParameterPfPKffi_param_2];
	ld.param.u32 	%r2, [_Z20__CU_UpdateParameterPfPKffi_param_3];
	mov.u32 	%r3, %ctaid.x;
	mov.u32 	%r4, %ntid.x;
	mov.u32 	%r5, %tid.x;
	mad.lo.s32 	%r1, %r3, %r4, %r5;
	setp.ge.s32 	%p1, %r1, %r2;
	@%p1 bra 	$L__BB6_2;
	cvta.to.global.u64 	%rd3, %rd2;
	cvta.to.global.u64 	%rd4, %rd1;
	mul.wide.s32 	%rd5, %r1, 4;
	add.s64 	%rd6, %rd3, %rd5;
	ld.global.f32 	%f2, [%rd6];
	mul.f32 	%f3, %f1, %f2;
	add.s64 	%rd7, %rd4, %rd5;
	ld.global.f32 	%f4, [%rd7];
	sub.f32 	%f5, %f4, %f3;
	st.global.f32 	[%rd7], %f5;
$L__BB6_2:
	ret;

}
	// .globl	_Z17ComputeSquaredSumPfS_i
.visible .entry _Z17ComputeSquaredSumPfS_i(
	.param .u64 .ptr .align 1 _Z17ComputeSquaredSumPfS_i_param_0,
	.param .u64 .ptr .align 1 _Z17ComputeSquaredSumPfS_i_param_1,
	.param .u32 _Z17ComputeSquaredSumPfS_i_param_2
)
{
	.reg .pred 	%p<7>;
	.reg .b32 	%r<19>;
	.reg .b32 	%f<13>;
	.reg .b64 	%rd<9>;
	// demoted variable
	.shared .align 4 .b8 _ZZ17ComputeSquaredSumPfS_iE5cache[1024];
	ld.param.u64 	%rd2, [_Z17ComputeSquaredSumPfS_i_param_0];
	ld.param.u64 	%rd3, [_Z17ComputeSquaredSumPfS_i_param_1];
	ld.param.u32 	%r11, [_Z17ComputeSquaredSumPfS_i_param_2];
	mov.u32 	%r1, %tid.x;
	mov.u32 	%r2, %ctaid.x;
	mov.u32 	%r18, %ntid.x;
	mad.lo.s32 	%r17, %r2, %r18, %r1;
	setp.ge.s32 	%p1, %r17, %r11;
	mov.f32 	%f12, 0f00000000;
	@%p1 bra 	$L__BB7_3;
	mov.u32 	%r12, %nctaid.x;
	mul.lo.s32 	%r5, %r18, %r12;
	cvta.to.global.u64 	%rd1, %rd2;
	mov.f32 	%f12, 0f00000000;
$L__BB7_2:
	mul.wide.s32 	%rd4, %r17, 4;
	add.s64 	%rd5, %rd1, %rd4;
	ld.global.f32 	%f6, [%rd5];
	fma.rn.f32 	%f12, %f6, %f6, %f12;
	add.s32 	%r17, %r17, %r5;
	setp.lt.s32 	%p2, %r17, %r11;
	@%p2 bra 	$L__BB7_2;
$L__BB7_3:
	shl.b32 	%r13, %r1, 2;
	mov.u32 	%r14, _ZZ17ComputeSquaredSumPfS_iE5cache;
	add.s32 	%r8, %r14, %r13;
	st.shared.f32 	[%r8], %f12;
	bar.sync 	0;
	setp.lt.u32 	%p3, %r18, 2;
	@%p3 bra 	$L__BB7_7;
$L__BB7_4:
	shr.u32 	%r10, %r18, 1;
	setp.ge.u32 	%p4, %r1, %r10;
	@%p4 bra 	$L__BB7_6;
	shl.b32 	%r15, %r10, 2;
	add.s32 	%r16, %r8, %r15;
	ld.shared.f32 	%f7, [%r16];
	ld.shared.f32 	%f8, [%r8];
	add.f32 	%f9, %f7, %f8;
	st.shared.f32 	[%r8], %f9;
$L__BB7_6:
	bar.sync 	0;
	setp.gt.u32 	%p5, %r18, 3;
	mov.u32 	%r18, %r10;
	@%p5 bra 	$L__BB7_4;
$L__BB7_7:
	setp.ne.s32 	%p6, %r1, 0;
	@%p6 bra 	$L__BB7_9;
	ld.shared.f32 	%f10, [_ZZ17ComputeSquaredSumPfS_iE5cache];
	cvta.to.global.u64 	%rd6, %rd3;
	mul.wide.u32 	%rd7, %r2, 4;
	add.s64 	%rd8, %rd6, %rd7;
	st.global.f32 	[%rd8], %f10;
$L__BB7_9:
	ret;

}
	// .globl	_Z22FinalReductionAndScalePfS_if
.visible .entry _Z22FinalReductionAndScalePfS_if(
	.param .u64 .ptr .align 1 _Z22FinalReductionAndScalePfS_if_param_0,
	.param .u64 .ptr .align 1 _Z22FinalReductionAndScalePfS_if_param_1,
	.param .u32 _Z22FinalReductionAndScalePfS_if_param_2,
	.param .f32 _Z22FinalReductionAndScalePfS_if_param_3
)
{
	.reg .pred 	%p<11>;
	.reg .b32 	%r<23>;
	.reg .b32 	%f<87>;
	.reg .b64 	%rd<18>;

	ld.param.u64 	%rd9, [_Z22FinalReductionAndScalePfS_if_param_0];
	ld.param.u64 	%rd8, [_Z22FinalReductionAndScalePfS_if_param_1];
	ld.param.u32 	%r16, [_Z22FinalReductionAndScalePfS_if_param_2];
	ld.param.f32 	%f14, [_Z22FinalReductionAndScalePfS_if_param_3];
	cvta.to.global.u64 	%rd1, %rd9;
	setp.lt.s32 	%p1, %r16, 1;
	mov.f32 	%f86, 0f00000000;
	@%p1 bra 	$L__BB8_13;
	and.b32  	%r1, %r16, 15;
	setp.lt.u32 	%p2, %r16, 16;
	mov.f32 	%f86, 0f00000000;
	mov.b32 	%r20, 0;
	@%p2 bra 	$L__BB8_4;
	and.b32  	%r20, %r16, 2147483632;
	neg.s32 	%r18, %r20;
	add.s64 	%rd16, %rd1, 32;
	mov.f32 	%f86, 0f00000000;
$L__BB8_3:
	.pragma "nounroll";
	ld.global.f32 	%f19, [%rd16+-32];
	add.f32 	%f20, %f86, %f19;
	ld.global.f32 	%f21, [%rd16+-28];
	add.f32 	%f22, %f20, %f21;
	ld.global.f32 	%f23, [%rd16+-24];
	add.f32 	%f24, %f22, %f23;
	ld.global.f32 	%f25, [%rd16+-20];
	add.f32 	%f26, %f24, %f25;
	ld.global.f32 	%f27, [%rd16+-16];
	add.f32 	%f28, %f26, %f27;
	ld.global.f32 	%f29, [%rd16+-12];
	add.f32 	%f30, %f28, %f29;
	ld.global.f32 	%f31, [%rd16+-8];
	add.f32 	%f32, %f30, %f31;
	ld.global.f32 	%f33, [%rd16+-4];
	add.f32 	%f34, %f32, %f33;
	ld.global.f32 	%f35, [%rd16];
	add.f32 	%f36, %f34, %f35;
	ld.global.f32 	%f37, [%rd16+4];
	add.f32 	%f38, %f36, %f37;
	ld.global.f32 	%f39, [%rd16+8];
	add.f32 	%f40, %f38, %f39;
	ld.global.f32 	%f41, [%rd16+12];
	add.f32 	%f42, %f40, %f41;
	ld.global.f32 	%f43, [%rd16+16];
	add.f32 	%f44, %f42, %f43;
	ld.global.f32 	%f45, [%rd16+20];
	add.f32 	%f46, %f44, %f45;
	ld.global.f32 	%f47, [%rd16+24];
	add.f32 	%f48, %f46, %f47;
	ld.global.f32 	%f49, [%rd16+28];
	add.f32 	%f86, %f48, %f49;
	add.s32 	%r18, %r18, 16;
	add.s64 	%rd16, %rd16, 64;
	setp.ne.s32 	%p3, %r18, 0;
	@%p3 bra 	$L__BB8_3;
$L__BB8_4:
	setp.eq.s32 	%p4, %r1, 0;
	@%p4 bra 	$L__BB8_13;
	and.b32  	%r7, %r16, 7;
	setp.lt.u32 	%p5, %r1, 8;
	@%p5 bra 	$L__BB8_7;
	mul.wide.u32 	%rd10, %r20, 4;
	add.s64 	%rd11, %rd1, %rd10;
	ld.global.f32 	%f51, [%rd11];
	add.f32 	%f52, %f86, %f51;
	ld.global.f32 	%f53, [%rd11+4];
	add.f32 	%f54, %f52, %f53;
	ld.global.f32 	%f55, [%rd11+8];
	add.f32 	%f56, %f54, %f55;
	ld.global.f32 	%f57, [%rd11+12];
	add.f32 	%f58, %f56, %f57;
	ld.global.f32 	%f59, [%rd11+16];
	add.f32 	%f60, %f58, %f59;
	ld.global.f32 	%f61, [%rd11+20];
	add.f32 	%f62, %f60, %f61;
	ld.global.f32 	%f63, [%rd11+24];
	add.f32 	%f64, %f62, %f63;
	ld.global.f32 	%f65, [%rd11+28];
	add.f32 	%f86, %f64, %f65;
	add.s32 	%r20, %r20, 8;
$L__BB8_7:
	setp.eq.s32 	%p6, %r7, 0;
	@%p6 bra 	$L__BB8_13;
	and.b32  	%r10, %r16, 3;
	setp.lt.u32 	%p7, %r7, 4;
	@%p7 bra 	$L__BB8_10;
	mul.wide.u32 	%rd12, %r20, 4;
	add.s64 	%rd13, %rd1, %rd12;
	ld.global.f32 	%f67, [%rd13];
	add.f32 	%f68, %f86, %f67;
	ld.global.f32 	%f69, [%rd13+4];
	add.f32 	%f70, %f68, %f69;
	ld.global.f32 	%f71, [%rd13+8];
	add.f32 	%f72, %f70, %f71;
	ld.global.f32 	%f73, [%rd13+12];
	add.f32 	%f86, %f72, %f73;
	add.s32 	%r20, %r20, 4;
$L__BB8_10:
	setp.eq.s32 	%p8, %r10, 0;
	@%p8 bra 	$L__BB8_13;
	mul.wide.u32 	%rd14, %r20, 4;
	add.s64 	%rd17, %rd1, %rd14;
	neg.s32 	%r22, %r10;
$L__BB8_12:
	.pragma "nounroll";
	ld.global.f32 	%f74, [%rd17];
	add.f32 	%f86, %f86, %f74;
	add.s64 	%rd17, %rd17, 4;
	add.s32 	%r22, %r22, 1;
	setp.ne.s32 	%p9, %r22, 0;
	@%p9 bra 	$L__BB8_12;
$L__BB8_13:
	sqrt.rn.f32 	%f75, %f86;
	setp.gt.f32 	%p10, %f75, %f14;
	div.rn.f32 	%f76, %f14, %f75;
	selp.f32 	%f77, %f76, 0f3F800000, %p10;
	cvta.to.global.u64 	%rd15, %rd8;
	st.global.f32 	[%rd15], %f77;
	ret;

}
	// .globl	_Z13ScaleGradientPfiS_
.visible .entry _Z13ScaleGradientPfiS_(
	.param .u64 .ptr .align 1 _Z13ScaleGradientPfiS__param_0,
	.param .u32 _Z13ScaleGradientPfiS__param_1,
	.param .u64 .ptr .align 1 _Z13ScaleGradientPfiS__param_2
)
{
	.reg .pred 	%p<2>;
	.reg .b32 	%r<6>;
	.reg .b32 	%f<4>;
	.reg .b64 	%rd<7>;

	ld.param.u64 	%rd1, [_Z13ScaleGradientPfiS__param_0];
	ld.param.u32 	%r2, [_Z13ScaleGradientPfiS__param_1];
	ld.param.u64 	%rd2, [_Z13ScaleGradientPfiS__param_2];
	mov.u32 	%r3, %tid.x;
	mov.u32 	%r4, %ctaid.x;
	mov.u32 	%r5, %ntid.x;
	mad.lo.s32 	%r1, %r4, %r5, %r3;
	setp.ge.s32 	%p1, %r1, %r2;
	@%p1 bra 	$L__BB9_2;
	cvta.to.global.u64 	%rd3, %rd2;
	cvta.to.global.u64 	%rd4, %rd1;
	ld.global.f32 	%f1, [%rd3];
	mul.wide.s32 	%rd5, %r1, 4;
	add.s64 	%rd6, %rd4, %rd5;
	ld.global.f32 	%f2, [%rd6];
	mul.f32 	%f3, %f1, %f2;
	st.global.f32 	[%rd6], %f3;
$L__BB9_2:
	ret;

}
	// .globl	_Z17__CU_Compute_dEdzPfPKfS1_ib
.visible .entry _Z17__CU_Compute_dEdzPfPKfS1_ib(
	.param .u64 .ptr .align 1 _Z17__CU_Compute_dEdzPfPKfS1_ib_param_0,
	.param .u64 .ptr .align 1 _Z17__CU_Compute_dEdzPfPKfS1_ib_param_1,
	.param .u64 .ptr .align 1 _Z17__CU_Compute_dEdzPfPKfS1_ib_param_2,
	.param .u32 _Z17__CU_Compute_dEdzPfPKfS1_ib_param_3,
	.param .u8 _Z17__CU_Compute_dEdzPfPKfS1_ib_param_4
)
{
	.reg .pred 	%p<4>;
	.reg .b16 	%rs<2>;
	.reg .b32 	%r<6>;
	.reg .b32 	%f<8>;
	.reg .b64 	%rd<12>;

	ld.param.u64 	%rd1, [_Z17__CU_Compute_dEdzPfPKfS1_ib_param_0];
	ld.param.u64 	%rd2, [_Z17__CU_Compute_dEdzPfPKfS1_ib_param_1];
	ld.param.u64 	%rd3, [_Z17__CU_Compute_dEdzPfPKfS1_ib_param_2];
	ld.param.u32 	%r2, [_Z17__CU_Compute_dEdzPfPKfS1_ib_param_3];
	ld.param.s8 	%rs1, [_Z17__CU_Compute_dEdzPfPKfS1_ib_param_4];
	mov.u32 	%r3, %ctaid.x;
	mov.u32 	%r4, %ntid.x;
	mov.u32 	%r5, %tid.x;
	mad.lo.s32 	%r1, %r3, %r4, %r5;
	setp.ge.s32 	%p1, %r1, %r2;
	@%p1 bra 	$L__BB10_4;
	setp.eq.s16 	%p2, %rs1, 0;
	mov.f32 	%f7, 0f3F800000;
	@%p2 bra 	$L__BB10_3;
	cvta.to.global.u64 	%rd4, %rd3;
	mul.wide.s32 	%rd5, %r1, 4;
	add.s64 	%rd6, %rd4, %rd5;
	ld.global.f32 	%f4, [%rd6];
	setp.gt.f32 	%p3, %f4, 0f00000000;
	selp.f32 	%f7, 0f3F800000, 0f00000000, %p3;
$L__BB10_3:
	cvta.to.global.u64 	%rd7, %rd2;
	mul.wide.s32 	%rd8, %r1, 4;
	add.s64 	%rd9, %rd7, %rd8;
	ld.global.f32 	%f5, [%rd9];
	mul.f32 	%f6, %f7, %f5;
	cvta.to.global.u64 	%rd10, %rd1;
	add.s64 	%rd11, %rd10, %rd8;
	st.global.f32 	[%rd11], %f6;
$L__BB10_4:
	ret;

}
	// .globl	_Z22CU_MatmulAddBiasKernelPfPKfS1_S1_iii
.visible .entry _Z22CU_MatmulAddBiasKernelPfPKfS1_S1_iii(
	.param .u64 .ptr .align 1 _Z22CU_MatmulAddBiasKernelPfPKfS1_S1_iii_param_0,
	.param .u64 .ptr .align 1 _Z22CU_MatmulAddBiasKernelPfPKfS1_S1_iii_param_1,
	.param .u64 .ptr .align 1 _Z22CU_MatmulAddBiasKernelPfPKfS1_S1_iii_param_2,
	.param .u64 .ptr .align 1 _Z22CU_MatmulAddBiasKernelPfPKfS1_S1_iii_param_3,
	.param .u32 _Z22CU_MatmulAddBiasKernelPfPKfS1_S1_iii_param_4,
	.param .u32 _Z22CU_MatmulAddBiasKernelPfPKfS1_S1_iii_param_5,
	.param .u32 _Z22CU_MatmulAddBiasKernelPfPKfS1_S1_iii_param_6
)
{
	.reg .pred 	%p<13>;
	.reg .b32 	%r<41>;
	.reg .b32 	%f<70>;
	.reg .b64 	%rd<57>;

	ld.param.u64 	%rd6, [_Z22CU_MatmulAddBiasKernelPfPKfS1_S1_iii_param_0];
	ld.param.u64 	%rd8, [_Z22CU_MatmulAddBiasKernelPfPKfS1_S1_iii_param_1];
	ld.param.u64 	%rd9, [_Z22CU_MatmulAddBiasKernelPfPKfS1_S1_iii_param_2];
	ld.param.u64 	%rd7, [_Z22CU_MatmulAddBiasKernelPfPKfS1_S1_iii_param_3];
	ld.param.u32 	%r20, [_Z22CU_MatmulAddBiasKernelPfPKfS1_S1_iii_param_4];
	ld.param.u32 	%r18, [_Z22CU_MatmulAddBiasKernelPfPKfS1_S1_iii_param_5];
	ld.param.u32 	%r19, [_Z22CU_MatmulAddBiasKernelPfPKfS1_S1_iii_param_6];
	cvta.to.global.u64 	%rd1, %rd9;
	cvta.to.global.u64 	%rd2, %rd8;
	mov.u32 	%r21, %ctaid.x;
	mov.u32 	%r22, %ntid.x;
	mov.u32 	%r23, %tid.x;
	mad.lo.s32 	%r1, %r21, %r22, %r23;
	mov.u32 	%r24, %ctaid.y;
	mov.u32 	%r25, %ntid.y;
	mov.u32 	%r26, %tid.y;
	mad.lo.s32 	%r2, %r24, %r25, %r26;
	setp.ge.s32 	%p1, %r2, %r20;
	setp.ge.s32 	%p2, %r1, %r19;
	or.pred  	%p3, %p1, %p2;
	@%p3 bra 	$L__BB11_14;
	setp.lt.s32 	%p4, %r18, 1;
	mov.f32 	%f69, 0f00000000;
	@%p4 bra 	$L__BB11_13;
	mul.lo.s32 	%r3, %r18, %r2;
	and.b32  	%r4, %r18, 7;
	setp.lt.u32 	%p5, %r18, 8;
	mov.f32 	%f69, 0f00000000;
	mov.b32 	%r39, 0;
	@%p5 bra 	$L__BB11_5;
	and.b32  	%r39, %r18, 2147483640;
	neg.s32 	%r37, %r39;
	shl.b32 	%r7, %r19, 3;
	mul.wide.u32 	%rd10, %r3, 4;
	add.s64 	%rd11, %rd10, %rd2;
	add.s64 	%rd56, %rd11, 16;
	mov.f32 	%f69, 0f00000000;
	mul.wide.s32 	%rd14, %r19, 4;
	mov.u32 	%r36, %r1;
$L__BB11_4:
	.pragma "nounroll";
	ld.global.nc.f32 	%f17, [%rd56+-16];
	mul.wide.s32 	%rd12, %r36, 4;
	add.s64 	%rd13, %rd1, %rd12;
	ld.global.nc.f32 	%f18, [%rd13];
	fma.rn.f32 	%f19, %f17, %f18, %f69;
	ld.global.nc.f32 	%f20, [%rd56+-12];
	add.s64 	%rd15, %rd13, %rd14;
	ld.global.nc.f32 	%f21, [%rd15];
	fma.rn.f32 	%f22, %f20, %f21, %f19;
	ld.global.nc.f32 	%f23, [%rd56+-8];
	add.s64 	%rd16, %rd15, %rd14;
	ld.global.nc.f32 	%f24, [%rd16];
	fma.rn.f32 	%f25, %f23, %f24, %f22;
	ld.global.nc.f32 	%f26, [%rd56+-4];
	add.s64 	%rd17, %rd16, %rd14;
	ld.global.nc.f32 	%f27, [%rd17];
	fma.rn.f32 	%f28, %f26, %f27, %f25;
	ld.global.nc.f32 	%f29, [%rd56];
	add.s64 	%rd18, %rd17, %rd14;
	ld.global.nc.f32 	%f30, [%rd18];
	fma.rn.f32 	%f31, %f29, %f30, %f28;
	ld.global.nc.f32 	%f32, [%rd56+4];
	add.s64 	%rd19, %rd18, %rd14;
	ld.global.nc.f32 	%f33, [%rd19];
	fma.rn.f32 	%f34, %f32, %f33, %f31;
	ld.global.nc.f32 	%f35, [%rd56+8];
	add.s64 	%rd20, %rd19, %rd14;
	ld.global.nc.f32 	%f36, [%rd20];
	fma.rn.f32 	%f37, %f35, %f36, %f34;
	ld.global.nc.f32 	%f38, [%rd56+12];
	add.s64 	%rd21, %rd20, %rd14;
	ld.global.nc.f32 	%f39, [%rd21];
	fma.rn.f32 	%f69, %f38, %f39, %f37;
	add.s32 	%r37, %r37, 8;
	add.s32 	%r36, %r36, %r7;
	add.s64 	%rd56, %rd56, 32;
	setp.ne.s32 	%p6, %r37, 0;
	@%p6 bra 	$L__BB11_4;
$L__BB11_5:
	setp.eq.s32 	%p7, %r4, 0;
	@%p7 bra 	$L__BB11_13;
	and.b32  	%r13, %r18, 3;
	setp.lt.u32 	%p8, %r4, 4;
	@%p8 bra 	$L__BB11_8;
	add.s32 	%r28, %r39, %r3;
	mul.wide.u32 	%rd22, %r28, 4;
	add.s64 	%rd23, %rd2, %rd22;
	ld.global.nc.f32 	%f41, [%rd23];
	mad.lo.s32 	%r29, %r39, %r19, %r1;
	mul.wide.s32 	%rd24, %r29, 4;
	add.s64 	%rd25, %rd1, %rd24;
	ld.global.nc.f32 	%f42, [%rd25];
	fma.rn.f32 	%f43, %f41, %f42, %f69;
	cvt.u64.u32 	%rd26, %r3;
	cvt.u64.u32 	%rd27, %r39;
	add.s64 	%rd28, %rd27, %rd26;
	shl.b64 	%rd29, %rd28, 2;
	add.s64 	%rd30, %rd2, %rd29;
	ld.global.nc.f32 	%f44, [%rd30+4];
	mul.wide.s32 	%rd31, %r19, 4;
	add.s64 	%rd32, %rd25, %rd31;
	ld.global.nc.f32 	%f45, [%rd32];
	fma.rn.f32 	%f46, %f44, %f45, %f43;
	ld.global.nc.f32 	%f47, [%rd30+8];
	add.s64 	%rd33, %rd32, %rd31;
	ld.global.nc.f32 	%f48, [%rd33];
	fma.rn.f32 	%f49, %f47, %f48, %f46;
	ld.global.nc.f32 	%f50, [%rd30+12];
	add.s64 	%rd34, %rd33, %rd31;
	ld.global.nc.f32 	%f51, [%rd34];
	fma.rn.f32 	%f69, %f50, %f51, %f49;
	add.s32 	%r39, %r39, 4;
$L__BB11_8:
	setp.eq.s32 	%p9, %r13, 0;
	@%p9 bra 	$L__BB11_13;
	setp.eq.s32 	%p10, %r13, 1;
	@%p10 bra 	$L__BB11_11;
	add.s32 	%r30, %r39, %r3;
	mul.wide.u32 	%rd35, %r30, 4;
	add.s64 	%rd36, %rd2, %rd35;
	ld.global.nc.f32 	%f53, [%rd36];
	mad.lo.s32 	%r31, %r39, %r19, %r1;
	mul.wide.s32 	%rd37, %r31, 4;
	add.s64 	%rd38, %rd1, %rd37;
	ld.global.nc.f32 	%f54, [%rd38];
	fma.rn.f32 	%f55, %f53, %f54, %f69;
	cvt.u64.u32 	%rd39, %r3;
	cvt.u64.u32 	%rd40, %r39;
	add.s64 	%rd41, %rd40, %rd39;
	shl.b64 	%rd42, %rd41, 2;
	add.s64 	%rd43, %rd2, %rd42;
	ld.global.nc.f32 	%f56, [%rd43+4];
	mul.wide.s32 	%rd44, %r19, 4;
	add.s64 	%rd45, %rd38, %rd44;
	ld.global.nc.f32 	%f57, [%rd45];
	fma.rn.f32 	%f69, %f56, %f57, %f55;
	add.s32 	%r39, %r39, 2;
$L__BB11_11:
	and.b32  	%r32, %r18, 1;
	setp.eq.b32 	%p11, %r32, 1;
	not.pred 	%p12, %p11;
	@%p12 bra 	$L__BB11_13;
	add.s32 	%r33, %r39, %r3;
	mul.wide.u32 	%rd46, %r33, 4;
	add.s64 	%rd47, %rd2, %rd46;
	ld.global.nc.f32 	%f58, [%rd47];
	mad.lo.s32 	%r34, %r39, %r19, %r1;
	mul.wide.s32 	%rd48, %r34, 4;
	add.s64 	%rd49, %rd1, %rd48;
	ld.global.nc.f32 	%f59, [%rd49];
	fma.rn.f32 	%f69, %f58, %f59, %f69;
$L__BB11_13:
	cvta.to.global.u64 	%rd50, %rd7;
	mul.wide.s32 	%rd51, %r1, 4;
	add.s64 	%rd52, %rd50, %rd51;
	ld.global.nc.f32 	%f60, [%rd52];
	add.f32 	%f61, %f69, %f60;
	mad.lo.s32 	%r35, %r19, %r2, %r1;
	cvta.to.global.u64 	%rd53, %rd6;
	mul.wide.s32 	%rd54, %r35, 4;
	add.s64 	%rd55, %rd53, %rd54;
	st.global.f32 	[%rd55], %f61;
$L__BB11_14:
	ret;

}
	// .globl	_Z24__CU_ComputeBiasGradientPfPKfii
.visible .entry _Z24__CU_ComputeBiasGradientPfPKfii(
	.param .u64 .ptr .align 1 _Z24__CU_ComputeBiasGradientPfPKfii_param_0,
	.param .u64 .ptr .align 1 _Z24__CU_ComputeBiasGradientPfPKfii_param_1,
	.param .u32 _Z24__CU_ComputeBiasGradientPfPKfii_param_2,
	.param .u32 _Z24__CU_ComputeBiasGradientPfPKfii_param_3
)
{
	.reg .pred 	%p<11>;
	.reg .b32 	%r<38>;
	.reg .b32 	%f<83>;
	.reg .b64 	%rd<43>;

	ld.param.u64 	%rd2, [_Z24__CU_ComputeBiasGradientPfPKfii_param_0];
	ld.param.u64 	%rd3, [_Z24__CU_ComputeBiasGradientPfPKfii_param_1];
	ld.param.u32 	%r23, [_Z24__CU_ComputeBiasGradientPfPKfii_param_2];
	ld.param.u32 	%r24, [_Z24__CU_ComputeBiasGradientPfPKfii_param_3];
	cvta.to.global.u64 	%rd1, %rd3;
	mov.u32 	%r25, %ctaid.x;
	mov.u32 	%r26, %ntid.x;
	mov.u32 	%r27, %tid.x;
	mad.lo.s32 	%r1, %r25, %r26, %r27;
	setp.ge.s32 	%p1, %r1, %r24;
	@%p1 bra 	$L__BB12_15;
	setp.lt.s32 	%p2, %r23, 1;
	mov.f32 	%f82, 0f00000000;
	@%p2 bra 	$L__BB12_14;
	and.b32  	%r2, %r23, 15;
	setp.lt.u32 	%p3, %r23, 16;
	mov.f32 	%f82, 0f00000000;
	mov.b32 	%r34, 0;
	@%p3 bra 	$L__BB12_5;
	and.b32  	%r34, %r23, 2147483632;
	neg.s32 	%r32, %r34;
	shl.b32 	%r5, %r24, 4;
	mov.f32 	%f82, 0f00000000;
	mul.wide.s32 	%rd6, %r24, 4;
	mov.u32 	%r31, %r1;
$L__BB12_4:
	.pragma "nounroll";
	mul.wide.s32 	%rd4, %r31, 4;
	add.s64 	%rd5, %rd1, %rd4;
	ld.global.f32 	%f18, [%rd5];
	add.f32 	%f19, %f82, %f18;
	add.s64 	%rd7, %rd5, %rd6;
	ld.global.f32 	%f20, [%rd7];
	add.f32 	%f21, %f19, %f20;
	add.s64 	%rd8, %rd7, %rd6;
	ld.global.f32 	%f22, [%rd8];
	add.f32 	%f23, %f21, %f22;
	add.s64 	%rd9, %rd8, %rd6;
	ld.global.f32 	%f24, [%rd9];
	add.f32 	%f25, %f23, %f24;
	add.s64 	%rd10, %rd9, %rd6;
	ld.global.f32 	%f26, [%rd10];
	add.f32 	%f27, %f25, %f26;
	add.s64 	%rd11, %rd10, %rd6;
	ld.global.f32 	%f28, [%rd11];
	add.f32 	%f29, %f27, %f28;
	add.s64 	%rd12, %rd11, %rd6;
	ld.global.f32 	%f30, [%rd12];
	add.f32 	%f31, %f29, %f30;
	add.s64 	%rd13, %rd12, %rd6;
	ld.global.f32 	%f32, [%rd13];
	add.f32 	%f33, %f31, %f32;
	add.s64 	%rd14, %rd13, %rd6;
	ld.global.f32 	%f34, [%rd14];
	add.f32 	%f35, %f33, %f34;
	add.s64 	%rd15, %rd14, %rd6;
	ld.global.f32 	%f36, [%rd15];
	add.f32 	%f37, %f35, %f36;
	add.s64 	%rd16, %rd15, %rd6;
	ld.global.f32 	%f38, [%rd16];
	add.f32 	%f39, %f37, %f38;
	add.s64 	%rd17, %rd16, %rd6;
	ld.global.f32 	%f40, [%rd17];
	add.f32 	%f41, %f39, %f40;
	add.s64 	%rd18, %rd17, %rd6;
	ld.global.f32 	%f42, [%rd18];
	add.f32 	%f43, %f41, %f42;
	add.s64 	%rd19, %rd18, %rd6;
	ld.global.f32 	%f44, [%rd19];
	add.f32 	%f45, %f43, %f44;
	add.s64 	%rd20, %rd19, %rd6;
	ld.global.f32 	%f46, [%rd20];
	add.f32 	%f47, %f45, %f46;
	add.s64 	%rd21, %rd20, %rd6;
	ld.global.f32 	%f48, [%rd21];
	add.f32 	%f82, %f47, %f48;
	add.s32 	%r32, %r32, 16;
	add.s32 	%r31, %r31, %r5;
	setp.ne.s32 	%p4, %r32, 0;
	@%p4 bra 	$L__BB12_4;
$L__BB12_5:
	setp.eq.s32 	%p5, %r2, 0;
	@%p5 bra 	$L__BB12_14;
	and.b32  	%r11, %r23, 7;
	setp.lt.u32 	%p6, %r2, 8;
	@%p6 bra 	$L__BB12_8;
	mad.lo.s32 	%r29, %r34, %r24, %r1;
	mul.wide.s32 	%rd22, %r29, 4;
	add.s64 	%rd23, %rd1, %rd22;
	ld.global.f32 	%f50, [%rd23];
	add.f32 	%f51, %f82, %f50;
	mul.wide.s32 	%rd24, %r24, 4;
	add.s64 	%rd25, %rd23, %rd24;
	ld.global.f32 	%f52, [%rd25];
	add.f32 	%f53, %f51, %f52;
	add.s64 	%rd26, %rd25, %rd24;
	ld.global.f32 	%f54, [%rd26];
	add.f32 	%f55, %f53, %f54;
	add.s64 	%rd27, %rd26, %rd24;
	ld.global.f32 	%f56, [%rd27];
	add.f32 	%f57, %f55, %f56;
	add.s64 	%rd28, %rd27, %rd24;
	ld.global.f32 	%f58, [%rd28];
	add.f32 	%f59, %f57, %f58;
	add.s64 	%rd29, %rd28, %rd24;
	ld.global.f32 	%f60, [%rd29];
	add.f32 	%f61, %f59, %f60;
	add.s64 	%rd30, %rd29, %rd24;
	ld.global.f32 	%f62, [%rd30];
	add.f32 	%f63, %f61, %f62;
	add.s64 	%rd31, %rd30, %rd24;
	ld.global.f32 	%f64, [%rd31];
	add.f32 	%f82, %f63, %f64;
	add.s32 	%r34, %r34, 8;
$L__BB12_8:
	setp.eq.s32 	%p7, %r11, 0;
	@%p7 bra 	$L__BB12_14;
	and.b32  	%r14, %r23, 3;
	setp.lt.u32 	%p8, %r11, 4;
	@%p8 bra 	$L__BB12_11;
	mad.lo.s32 	%r30, %r34, %r24, %r1;
	mul.wide.s32 	%rd32, %r30, 4;
	add.s64 	%rd33, %rd1, %rd32;
	ld.global.f32 	%f66, [%rd33];
	add.f32 	%f67, %f82, %f66;
	mul.wide.s32 	%rd34, %r24, 4;
	add.s64 	%rd35, %rd33, %rd34;
	ld.global.f32 	%f68, [%rd35];
	add.f32 	%f69, %f67, %f68;
	add.s64 	%rd36, %rd35, %rd34;
	ld.global.f32 	%f70, [%rd36];
	add.f32 	%f71, %f69, %f70;
	add.s64 	%rd37, %rd36, %rd34;
	ld.global.f32 	%f72, [%rd37];
	add.f32 	%f82, %f71, %f72;
	add.s32 	%r34, %r34, 4;
$L__BB12_11:
	setp.eq.s32 	%p9, %r14, 0;
	@%p9 bra 	$L__BB12_14;
	mad.lo.s32 	%r37, %r34, %r24, %r1;
	neg.s32 	%r36, %r14;
$L__BB12_13:
	.pragma "nounroll";
	mul.wide.s32 	%rd38, %r37, 4;
	add.s64 	%rd39, %rd1, %rd38;
	ld.global.f32 	%f73, [%rd39];
	add.f32 	%f82, %f82, %f73;
	add.s32 	%r37, %r37, %r24;
	add.s32 	%r36, %r36, 1;
	setp.ne.s32 	%p10, %r36, 0;
	@%p10 bra 	$L__BB12_13;
$L__BB12_14:
	cvta.to.global.u64 	%rd40, %rd2;
	mul.wide.s32 	%rd41, %r1, 4;
	add.s64 	%rd42, %rd40, %rd41;
	st.global.f32 	[%rd42], %f82;
$L__BB12_15:
	ret;

}
	// .globl	_Z14softmax_kernelPfS_ii
.visible .entry _Z14softmax_kernelPfS_ii(
	.param .u64 .ptr .align 1 _Z14softmax_kernelPfS_ii_param_0,
	.param .u64 .ptr .align 1 _Z14softmax_kernelPfS_ii_param_1,
	.param .u32 _Z14softmax_kernelPfS_ii_param_2,
	.param .u32 _Z14softmax_kernelPfS_ii_param_3
)
{
	.reg .pred 	%p<29>;
	.reg .b32 	%r<122>;
	.reg .b32 	%f<393>;
	.reg .b64 	%rd<51>;

	ld.param.u64 	%rd13, [_Z14softmax_kernelPfS_ii_param_0];
	ld.param.u64 	%rd14, [_Z14softmax_kernelPfS_ii_param_1];
	ld.param.u32 	%r57, [_Z14softmax_kernelPfS_ii_param_2];
	ld.param.u32 	%r56, [_Z14softmax_kernelPfS_ii_param_3];
	cvta.to.global.u64 	%rd1, %rd14;
	mov.u32 	%r58, %ctaid.x;
	mov.u32 	%r59, %ntid.x;
	mov.u32 	%r60, %tid.x;
	mad.lo.s32 	%r1, %r58, %r59, %r60;
	setp.ge.s32 	%p1, %r1, %r57;
	@%p1 bra 	$L__BB13_40;
	cvta.to.global.u64 	%rd2, %rd13;
	mul.lo.s32 	%r2, %r56, %r1;
	mul.wide.s32 	%rd15, %r2, 4;
	add.s64 	%rd3, %rd2, %rd15;
	ld.global.f32 	%f383, [%rd3];
	setp.lt.s32 	%p2, %r56, 2;
	@%p2 bra 	$L__BB13_15;
	add.s32 	%r3, %r56, -1;
	add.s32 	%r62, %r56, -2;
	and.b32  	%r4, %r3, 15;
	setp.lt.u32 	%p3, %r62, 15;
	mov.b32 	%r104, 1;
	@%p3 bra 	$L__BB13_6;
	and.b32  	%r64, %r3, -16;
	neg.s32 	%r109, %r64;
	add.s64 	%rd17, %rd15, %rd2;
	add.s64 	%rd49, %rd17, 32;
	mov.b32 	%r108, 0;
$L__BB13_4:
	.pragma "nounroll";
	ld.global.f32 	%f28, [%rd49+-28];
	max.f32 	%f29, %f383, %f28;
	ld.global.f32 	%f30, [%rd49+-24];
	max.f32 	%f31, %f29, %f30;
	ld.global.f32 	%f32, [%rd49+-20];
	max.f32 	%f33, %f31, %f32;
	ld.global.f32 	%f34, [%rd49+-16];
	max.f32 	%f35, %f33, %f34;
	ld.global.f32 	%f36, [%rd49+-12];
	max.f32 	%f37, %f35, %f36;
	ld.global.f32 	%f38, [%rd49+-8];
	max.f32 	%f39, %f37, %f38;
	ld.global.f32 	%f40, [%rd49+-4];
	max.f32 	%f41, %f39, %f40;
	ld.global.f32 	%f42, [%rd49];
	max.f32 	%f43, %f41, %f42;
	ld.global.f32 	%f44, [%rd49+4];
	max.f32 	%f45, %f43, %f44;
	ld.global.f32 	%f46, [%rd49+8];
	max.f32 	%f47, %f45, %f46;
	ld.global.f32 	%f48, [%rd49+12];
	max.f32 	%f49, %f47, %f48;
	ld.global.f32 	%f50, [%rd49+16];
	max.f32 	%f51, %f49, %f50;
	ld.global.f32 	%f52, [%rd49+20];
	max.f32 	%f53, %f51, %f52;
	ld.global.f32 	%f54, [%rd49+24];
	max.f32 	%f55, %f53, %f54;
	ld.global.f32 	%f56, [%rd49+28];
	max.f32 	%f57, %f55, %f56;
	ld.global.f32 	%f58, [%rd49+32];
	max.f32 	%f383, %f57, %f58;
	add.s32 	%r109, %r109, 16;
	add.s32 	%r108, %r108, 16;
	add.s64 	%rd49, %rd49, 64;
	setp.eq.s32 	%p4, %r109, 0;
	@%p4 bra 	$L__BB13_5;
	bra.uni 	$L__BB13_4;
$L__BB13_5:
	add.s32 	%r104, %r108, 1;
$L__BB13_6:
	setp.eq.s32 	%p5, %r4, 0;
	@%p5 bra 	$L__BB13_15;
	and.b32  	%r8, %r3, 7;
	setp.lt.u32 	%p6, %r4, 8;
	@%p6 bra 	$L__BB13_9;
	mul.wide.s32 	%rd18, %r104, 4;
	add.s64 	%rd19, %rd3, %rd18;
	ld.global.f32 	%f60, [%rd19];
	max.f32 	%f61, %f383, %f60;
	ld.global.f32 	%f62, [%rd19+4];
	max.f32 	%f63, %f61, %f62;
	ld.global.f32 	%f64, [%rd19+8];
	max.f32 	%f65, %f63, %f64;
	ld.global.f32 	%f66, [%rd19+12];
	max.f32 	%f67, %f65, %f66;
	ld.global.f32 	%f68, [%rd19+16];
	max.f32 	%f69, %f67, %f68;
	ld.global.f32 	%f70, [%rd19+20];
	max.f32 	%f71, %f69, %f70;
	ld.global.f32 	%f72, [%rd19+24];
	max.f32 	%f73, %f71, %f72;
	ld.global.f32 	%f74, [%rd19+28];
	max.f32 	%f383, %f73, %f74;
	add.s32 	%r104, %r104, 8;
$L__BB13_9:
	setp.eq.s32 	%p7, %r8, 0;
	@%p7 bra 	$L__BB13_15;
	and.b32  	%r11, %r3, 3;
	setp.lt.u32 	%p8, %r8, 4;
	@%p8 bra 	$L__BB13_12;
	mul.wide.s32 	%rd20, %r104, 4;
	add.s64 	%rd21, %rd3, %rd20;
	ld.global.f32 	%f76, [%rd21];
	max.f32 	%f77, %f383, %f76;
	ld.global.f32 	%f78, [%rd21+4];
	max.f32 	%f79, %f77, %f78;
	ld.global.f32 	%f80, [%rd21+8];
	max.f32 	%f81, %f79, %f80;
	ld.global.f32 	%f82, [%rd21+12];
	max.f32 	%f383, %f81, %f82;
	add.s32 	%r104, %r104, 4;
$L__BB13_12:
	setp.eq.s32 	%p9, %r11, 0;
	@%p9 bra 	$L__BB13_15;
	neg.s32 	%r106, %r11;
$L__BB13_14:
	.pragma "nounroll";
	mul.wide.s32 	%rd23, %r104, 4;
	add.s64 	%rd24, %rd3, %rd23;
	ld.global.f32 	%f83, [%rd24];
	max.f32 	%f383, %f383, %f83;
	add.s32 	%r104, %r104, 1;
	add.s32 	%r106, %r106, 1;
	setp.ne.s32 	%p10, %r106, 0;
	@%p10 bra 	$L__BB13_14;
$L__BB13_15:
	setp.lt.s32 	%p11, %r56, 1;
	mov.f32 	%f391, 0f00000000;
	@%p11 bra 	$L__BB13_27;
	and.b32  	%r19, %r56, 7;
	setp.lt.u32 	%p12, %r56, 8;
	mov.f32 	%f391, 0f00000000;
	mov.b32 	%r110, 0;
	@%p12 bra 	$L__BB13_19;
	and.b32  	%r110, %r56, 2147483640;
	add.s64 	%rd6, %rd1, 16;
	neg.s32 	%r113, %r110;
	add.s64 	%rd26, %rd15, %rd2;
	add.s64 	%rd50, %rd26, 16;
	mov.f32 	%f391, 0f00000000;
	mov.u32 	%r114, %r2;
$L__BB13_18:
	.pragma "nounroll";
	mul.wide.s32 	%rd27, %r114, 4;
	add.s64 	%rd28, %rd6, %rd27;
	ld.global.f32 	%f88, [%rd50+-16];
	sub.f32 	%f89, %f88, %f383;
	fma.rn.f32 	%f90, %f89, 0f3BBB989D, 0f3F000000;
	cvt.sat.f32.f32 	%f91, %f90;
	mov.f32 	%f92, 0f4B400001;
	mov.f32 	%f93, 0f437C0000;
	fma.rm.f32 	%f94, %f91, %f93, %f92;
	add.f32 	%f95, %f94, 0fCB40007F;
	neg.f32 	%f96, %f95;
	fma.rn.f32 	%f97, %f89, 0f3FB8AA3B, %f96;
	fma.rn.f32 	%f98, %f89, 0f32A57060, %f97;
	mov.b32 	%r66, %f94;
	shl.b32 	%r67, %r66, 23;
	mov.b32 	%f99, %r67;
	ex2.approx.ftz.f32 	%f100, %f98;
	mul.f32 	%f101, %f100, %f99;
	st.global.f32 	[%rd28+-16], %f101;
	add.f32 	%f102, %f391, %f101;
	ld.global.f32 	%f103, [%rd50+-12];
	sub.f32 	%f104, %f103, %f383;
	fma.rn.f32 	%f105, %f104, 0f3BBB989D, 0f3F000000;
	cvt.sat.f32.f32 	%f106, %f105;
	fma.rm.f32 	%f107, %f106, %f93, %f92;
	add.f32 	%f108, %f107, 0fCB40007F;
	neg.f32 	%f109, %f108;
	fma.rn.f32 	%f110, %f104, 0f3FB8AA3B, %f109;
	fma.rn.f32 	%f111, %f104, 0f32A57060, %f110;
	mov.b32 	%r68, %f107;
	shl.b32 	%r69, %r68, 23;
	mov.b32 	%f112, %r69;
	ex2.approx.ftz.f32 	%f113, %f111;
	mul.f32 	%f114, %f113, %f112;
	st.global.f32 	[%rd28+-12], %f114;
	add.f32 	%f115, %f102, %f114;
	ld.global.f32 	%f116, [%rd50+-8];
	sub.f32 	%f117, %f116, %f383;
	fma.rn.f32 	%f118, %f117, 0f3BBB989D, 0f3F000000;
	cvt.sat.f32.f32 	%f119, %f118;
	fma.rm.f32 	%f120, %f119, %f93, %f92;
	add.f32 	%f121, %f120, 0fCB40007F;
	neg.f32 	%f122, %f121;
	fma.rn.f32 	%f123, %f117, 0f3FB8AA3B, %f122;
	fma.rn.f32 	%f124, %f117, 0f32A57060, %f123;
	mov.b32 	%r70, %f120;
	shl.b32 	%r71, %r70, 23;
	mov.b32 	%f125, %r71;
	ex2.approx.ftz.f32 	%f126, %f124;
	mul.f32 	%f127, %f126, %f125;
	st.global.f32 	[%rd28+-8], %f127;
	add.f32 	%f128, %f115, %f127;
	ld.global.f32 	%f129, [%rd50+-4];
	sub.f32 	%f130, %f129, %f383;
	fma.rn.f32 	%f131, %f130, 0f3BBB989D, 0f3F000000;
	cvt.sat.f32.f32 	%f132, %f131;
	fma.rm.f32 	%f133, %f132, %f93, %f92;
	add.f32 	%f134, %f133, 0fCB40007F;
	neg.f32 	%f135, %f134;
	fma.rn.f32 	%f136, %f130, 0f3FB8AA3B, %f135;
	fma.rn.f32 	%f137, %f130, 0f32A57060, %f136;
	mov.b32 	%r72, %f133;
	shl.b32 	%r73, %r72, 23;
	mov.b32 	%f138, %r73;
	ex2.approx.ftz.f32 	%f139, %f137;
	mul.f32 	%f140, %f139, %f138;
	st.global.f32 	[%rd28+-4], %f140;
	add.f32 	%f141, %f128, %f140;
	ld.global.f32 	%f142, [%rd50];
	sub.f32 	%f143, %f142, %f383;
	fma.rn.f32 	%f144, %f143, 0f3BBB989D, 0f3F000000;
	cvt.sat.f32.f32 	%f145, %f144;
	fma.rm.f32 	%f146, %f145, %f93, %f92;
	add.f32 	%f147, %f146, 0fCB40007F;
	neg.f32 	%f148, %f147;
	fma.rn.f32 	%f149, %f143, 0f3FB8AA3B, %f148;
	fma.rn.f32 	%f150, %f143, 0f32A57060, %f149;
	mov.b32 	%r74, %f146;
	shl.b32 	%r75, %r74, 23;
	mov.b32 	%f151, %r75;
	ex2.approx.ftz.f32 	%f152, %f150;
	mul.f32 	%f153, %f152, %f151;
	st.global.f32 	[%rd28], %f153;
	add.f32 	%f154, %f141, %f153;
	ld.global.f32 	%f155, [%rd50+4];
	sub.f32 	%f156, %f155, %f383;
	fma.rn.f32 	%f157, %f156, 0f3BBB989D, 0f3F000000;
	cvt.sat.f32.f32 	%f158, %f157;
	fma.rm.f32 	%f159, %f158, %f93, %f92;
	add.f32 	%f160, %f159, 0fCB40007F;
	neg.f32 	%f161, %f160;
	fma.rn.f32 	%f162, %f156, 0f3FB8AA3B, %f161;
	fma.rn.f32 	%f163, %f156, 0f32A57060, %f162;
	mov.b32 	%r76, %f159;
	shl.b32 	%r77, %r76, 23;
	mov.b32 	%f164, %r77;
	ex2.approx.ftz.f32 	%f165, %f163;
	mul.f32 	%f166, %f165, %f164;
	st.global.f32 	[%rd28+4], %f166;
	add.f32 	%f167, %f154, %f166;
	ld.global.f32 	%f168, [%rd50+8];
	sub.f32 	%f169, %f168, %f383;
	fma.rn.f32 	%f170, %f169, 0f3BBB989D, 0f3F000000;
	cvt.sat.f32.f32 	%f171, %f170;
	fma.rm.f32 	%f172, %f171, %f93, %f92;
	add.f32 	%f173, %f172, 0fCB40007F;
	neg.f32 	%f174, %f173;
	fma.rn.f32 	%f175, %f169, 0f3FB8AA3B, %f174;
	fma.rn.f32 	%f176, %f169, 0f32A57060, %f175;
	mov.b32 	%r78, %f172;
	shl.b32 	%r79, %r78, 23;
	mov.b32 	%f177, %r79;
	ex2.approx.ftz.f32 	%f178, %f176;
	mul.f32 	%f179, %f178, %f177;
	st.global.f32 	[%rd28+8], %f179;
	add.f32 	%f180, %f167, %f179;
	ld.global.f32 	%f181, [%rd50+12];
	sub.f32 	%f182, %f181, %f383;
	fma.rn.f32 	%f183, %f182, 0f3BBB989D, 0f3F000000;
	cvt.sat.f32.f32 	%f184, %f183;
	fma.rm.f32 	%f185, %f184, %f93, %f92;
	add.f32 	%f186, %f185, 0fCB40007F;
	neg.f32 	%f187, %f186;
	fma.rn.f32 	%f188, %f182, 0f3FB8AA3B, %f187;
	fma.rn.f32 	%f189, %f182, 0f32A57060, %f188;
	mov.b32 	%r80, %f185;
	shl.b32 	%r81, %r80, 23;
	mov.b32 	%f190, %r81;
	ex2.approx.ftz.f32 	%f191, %f189;
	mul.f32 	%f192, %f191, %f190;
	st.global.f32 	[%rd28+12], %f192;
	add.f32 	%f391, %f180, %f192;
	add.s32 	%r114, %r114, 8;
	add.s32 	%r113, %r113, 8;
	add.s64 	%rd50, %rd50, 32;
	setp.eq.s32 	%p13, %r113, 0;
	@%p13 bra 	$L__BB13_19;
	bra.uni 	$L__BB13_18;
$L__BB13_19:
	setp.eq.s32 	%p14, %r19, 0;
	@%p14 bra 	$L__BB13_27;
	and.b32  	%r27, %r56, 3;
	setp.lt.u32 	%p15, %r19, 4;
	@%p15 bra 	$L__BB13_22;
	add.s32 	%r82, %r110, %r2;
	mul.wide.u32 	%rd29, %r110, 4;
	add.s64 	%rd30, %rd3, %rd29;
	ld.global.f32 	%f194, [%rd30];
	sub.f32 	%f195, %f194, %f383;
	fma.rn.f32 	%f196, %f195, 0f3BBB989D, 0f3F000000;
	cvt.sat.f32.f32 	%f197, %f196;
	mov.f32 	%f198, 0f4B400001;
	mov.f32 	%f199, 0f437C0000;
	fma.rm.f32 	%f200, %f197, %f199, %f198;
	add.f32 	%f201, %f200, 0fCB40007F;
	neg.f32 	%f202, %f201;
	fma.rn.f32 	%f203, %f195, 0f3FB8AA3B, %f202;
	fma.rn.f32 	%f204, %f195, 0f32A57060, %f203;
	mov.b32 	%r83, %f200;
	shl.b32 	%r84, %r83, 23;
	mov.b32 	%f205, %r84;
	ex2.approx.ftz.f32 	%f206, %f204;
	mul.f32 	%f207, %f206, %f205;
	mul.wide.s32 	%rd31, %r82, 4;
	add.s64 	%rd32, %rd1, %rd31;
	st.global.f32 	[%rd32], %f207;
	add.f32 	%f208, %f391, %f207;
	ld.global.f32 	%f209, [%rd30+4];
	sub.f32 	%f210, %f209, %f383;
	fma.rn.f32 	%f211, %f210, 0f3BBB989D, 0f3F000000;
	cvt.sat.f32.f32 	%f212, %f211;
	fma.rm.f32 	%f213, %f212, %f199, %f198;
	add.f32 	%f214, %f213, 0fCB40007F;
	neg.f32 	%f215, %f214;
	fma.rn.f32 	%f216, %f210, 0f3FB8AA3B, %f215;
	fma.rn.f32 	%f217, %f210, 0f32A57060, %f216;
	mov.b32 	%r85, %f213;
	shl.b32 	%r86, %r85, 23;
	mov.b32 	%f218, %r86;
	ex2.approx.ftz.f32 	%f219, %f217;
	mul.f32 	%f220, %f219, %f218;
	st.global.f32 	[%rd32+4], %f220;
	add.f32 	%f221, %f208, %f220;
	ld.global.f32 	%f222, [%rd30+8];
	sub.f32 	%f223, %f222, %f383;
	fma.rn.f32 	%f224, %f223, 0f3BBB989D, 0f3F000000;
	cvt.sat.f32.f32 	%f225, %f224;
	fma.rm.f32 	%f226, %f225, %f199, %f198;
	add.f32 	%f227, %f226, 0fCB40007F;
	neg.f32 	%f228, %f227;
	fma.rn.f32 	%f229, %f223, 0f3FB8AA3B, %f228;
	fma.rn.f32 	%f230, %f223, 0f32A57060, %f229;
	mov.b32 	%r87, %f226;
	shl.b32 	%r88, %r87, 23;
	mov.b32 	%f231, %r88;
	ex2.approx.ftz.f32 	%f232, %f230;
	mul.f32 	%f233, %f232, %f231;
	st.global.f32 	[%rd32+8], %f233;
	add.f32 	%f234, %f221, %f233;
	ld.global.f32 	%f235, [%rd30+12];
	sub.f32 	%f236, %f235, %f383;
	fma.rn.f32 	%f237, %f236, 0f3BBB989D, 0f3F000000;
	cvt.sat.f32.f32 	%f238, %f237;
	fma.rm.f32 	%f239, %f238, %f199, %f198;
	add.f32 	%f240, %f239, 0fCB40007F;
	neg.f32 	%f241, %f240;
	fma.rn.f32 	%f242, %f236, 0f3FB8AA3B, %f241;
	fma.rn.f32 	%f243, %f236, 0f32A57060, %f242;
	mov.b32 	%r89, %f239;
	shl.b32 	%r90, %r89, 23;
	mov.b32 	%f244, %r90;
	ex2.approx.ftz.f32 	%f245, %f243;
	mul.f32 	%f246, %f245, %f244;
	st.global.f32 	[%rd32+12], %f246;
	add.f32 	%f391, %f234, %f246;
	add.s32 	%r110, %r110, 4;
$L__BB13_22:
	setp.eq.s32 	%p16, %r27, 0;
	@%p16 bra 	$L__BB13_27;
	setp.eq.s32 	%p17, %r27, 1;
	@%p17 bra 	$L__BB13_25;
	add.s32 	%r91, %r110, %r2;
	mul.wide.u32 	%rd33, %r110, 4;
	add.s64 	%rd34, %rd3, %rd33;
	ld.global.f32 	%f248, [%rd34];
	sub.f32 	%f249, %f248, %f383;
	fma.rn.f32 	%f250, %f249, 0f3BBB989D, 0f3F000000;
	cvt.sat.f32.f32 	%f251, %f250;
	mov.f32 	%f252, 0f4B400001;
	mov.f32 	%f253, 0f437C0000;
	fma.rm.f32 	%f254, %f251, %f253, %f252;
	add.f32 	%f255, %f254, 0fCB40007F;
	neg.f32 	%f256, %f255;
	fma.rn.f32 	%f257, %f249, 0f3FB8AA3B, %f256;
	fma.rn.f32 	%f258, %f249, 0f32A57060, %f257;
	mov.b32 	%r92, %f254;
	shl.b32 	%r93, %r92, 23;
	mov.b32 	%f259, %r93;
	ex2.approx.ftz.f32 	%f260, %f258;
	mul.f32 	%f261, %f260, %f259;
	mul.wide.s32 	%rd35, %r91, 4;
	add.s64 	%rd36, %rd1, %rd35;
	st.global.f32 	[%rd36], %f261;
	add.f32 	%f262, %f391, %f261;
	ld.global.f32 	%f263, [%rd34+4];
	sub.f32 	%f264, %f263, %f383;
	fma.rn.f32 	%f265, %f264, 0f3BBB989D, 0f3F000000;
	cvt.sat.f32.f32 	%f266, %f265;
	fma.rm.f32 	%f267, %f266, %f253, %f252;
	add.f32 	%f268, %f267, 0fCB40007F;
	neg.f32 	%f269, %f268;
	fma.rn.f32 	%f270, %f264, 0f3FB8AA3B, %f269;
	fma.rn.f32 	%f271, %f264, 0f32A57060, %f270;
	mov.b32 	%r94, %f267;
	shl.b32 	%r95, %r94, 23;
	mov.b32 	%f272, %r95;
	ex2.approx.ftz.f32 	%f273, %f271;
	mul.f32 	%f274, %f273, %f272;
	st.global.f32 	[%rd36+4], %f274;
	add.f32 	%f391, %f262, %f274;
	add.s32 	%r110, %r110, 2;
$L__BB13_25:
	and.b32  	%r96, %r56, 1;
	setp.eq.b32 	%p18, %r96, 1;
	not.pred 	%p19, %p18;
	@%p19 bra 	$L__BB13_27;
	add.s32 	%r97, %r110, %r2;
	mul.wide.u32 	%rd37, %r110, 4;
	add.s64 	%rd38, %rd3, %rd37;
	ld.global.f32 	%f275, [%rd38];
	sub.f32 	%f276, %f275, %f383;
	fma.rn.f32 	%f277, %f276, 0f3BBB989D, 0f3F000000;
	cvt.sat.f32.f32 	%f278, %f277;
	mov.f32 	%f279, 0f4B400001;
	mov.f32 	%f280, 0f437C0000;
	fma.rm.f32 	%f281, %f278, %f280, %f279;
	add.f32 	%f282, %f281, 0fCB40007F;
	neg.f32 	%f283, %f282;
	fma.rn.f32 	%f284, %f276, 0f3FB8AA3B, %f283;
	fma.rn.f32 	%f285, %f276, 0f32A57060, %f284;
	mov.b32 	%r98, %f281;
	shl.b32 	%r99, %r98, 23;
	mov.b32 	%f286, %r99;
	ex2.approx.ftz.f32 	%f287, %f285;
	mul.f32 	%f288, %f287, %f286;
	mul.wide.s32 	%rd39, %r97, 4;
	add.s64 	%rd40, %rd1, %rd39;
	st.global.f32 	[%rd40], %f288;
	add.f32 	%f391, %f391, %f288;
$L__BB13_27:
	setp.lt.s32 	%p20, %r56, 1;
	@%p20 bra 	$L__BB13_40;
	and.b32  	%r32, %r56, 15;
	setp.lt.u32 	%p21, %r56, 16;
	mov.b32 	%r117, 0;
	@%p21 bra 	$L__BB13_31;
	and.b32  	%r117, %r56, 2147483632;
	neg.s32 	%r116, %r117;
	add.s64 	%rd10, %rd1, 32;
	mov.u32 	%r115, %r2;
$L__BB13_30:
	.pragma "nounroll";
	mul.wide.s32 	%rd41, %r115, 4;
	add.s64 	%rd42, %rd10, %rd41;
	ld.global.f32 	%f289, [%rd42+-32];
	div.rn.f32 	%f290, %f289, %f391;
	max.f32 	%f291, %f290, 0f33D6BF95;
	st.global.f32 	[%rd42+-32], %f291;
	ld.global.f32 	%f292, [%rd42+-28];
	div.rn.f32 	%f293, %f292, %f391;
	max.f32 	%f294, %f293, 0f33D6BF95;
	st.global.f32 	[%rd42+-28], %f294;
	ld.global.f32 	%f295, [%rd42+-24];
	div.rn.f32 	%f296, %f295, %f391;
	max.f32 	%f297, %f296, 0f33D6BF95;
	st.global.f32 	[%rd42+-24], %f297;
	ld.global.f32 	%f298, [%rd42+-20];
	div.rn.f32 	%f299, %f298, %f391;
	max.f32 	%f300, %f299, 0f33D6BF95;
	st.global.f32 	[%rd42+-20], %f300;
	ld.global.f32 	%f301, [%rd42+-16];
	div.rn.f32 	%f302, %f301, %f391;
	max.f32 	%f303, %f302, 0f33D6BF95;
	st.global.f32 	[%rd42+-16], %f303;
	ld.global.f32 	%f304, [%rd42+-12];
	div.rn.f32 	%f305, %f304, %f391;
	max.f32 	%f306, %f305, 0f33D6BF95;
	st.global.f32 	[%rd42+-12], %f306;
	ld.global.f32 	%f307, [%rd42+-8];
	div.rn.f32 	%f308, %f307, %f391;
	max.f32 	%f309, %f308, 0f33D6BF95;
	st.global.f32 	[%rd42+-8], %f309;
	ld.global.f32 	%f310, [%rd42+-4];
	div.rn.f32 	%f311, %f310, %f391;
	max.f32 	%f312, %f311, 0f33D6BF95;
	st.global.f32 	[%rd42+-4], %f312;
	ld.global.f32 	%f313, [%rd42];
	div.rn.f32 	%f314, %f313, %f391;
	max.f32 	%f315, %f314, 0f33D6BF95;
	st.global.f32 	[%rd42], %f315;
	ld.global.f32 	%f316, [%rd42+4];
	div.rn.f32 	%f317, %f316, %f391;
	max.f32 	%f318, %f317, 0f33D6BF95;
	st.global.f32 	[%rd42+4], %f318;
	ld.global.f32 	%f319, [%rd42+8];
	div.rn.f32 	%f320, %f319, %f391;
	max.f32 	%f321, %f320, 0f33D6BF95;
	st.global.f32 	[%rd42+8], %f321;
	ld.global.f32 	%f322, [%rd42+12];
	div.rn.f32 	%f323, %f322, %f391;
	max.f32 	%f324, %f323, 0f33D6BF95;
	st.global.f32 	[%rd42+12], %f324;
	ld.global.f32 	%f325, [%rd42+16];
	div.rn.f32 	%f326, %f325, %f391;
	max.f32 	%f327, %f326, 0f33D6BF95;
	st.global.f32 	[%rd42+16], %f327;
	ld.global.f32 	%f328, [%rd42+20];
	div.rn.f32 	%f329, %f328, %f391;
	max.f32 	%f330, %f329, 0f33D6BF95;
	st.global.f32 	[%rd42+20], %f330;
	ld.global.f32 	%f331, [%rd42+24];
	div.rn.f32 	%f332, %f331, %f391;
	max.f32 	%f333, %f332, 0f33D6BF95;
	st.global.f32 	[%rd42+24], %f333;
	ld.global.f32 	%f334, [%rd42+28];
	div.rn.f32 	%f335, %f334, %f391;
	max.f32 	%f336, %f335, 0f33D6BF95;
	st.global.f32 	[%rd42+28], %f336;
	add.s32 	%r116, %r116, 16;
	add.s32 	%r115, %r115, 16;
	setp.ne.s32 	%p22, %r116, 0;
	@%p22 bra 	$L__BB13_30;
$L__BB13_31:
	setp.eq.s32 	%p23, %r32, 0;
	@%p23 bra 	$L__BB13_40;
	and.b32  	%r44, %r56, 7;
	setp.lt.u32 	%p24, %r32, 8;
	@%p24 bra 	$L__BB13_34;
	add.s32 	%r101, %r117, %r2;
	mul.wide.s32 	%rd43, %r101, 4;
	add.s64 	%rd44, %rd1, %rd43;
	ld.global.f32 	%f337, [%rd44];
	div.rn.f32 	%f338, %f337, %f391;
	max.f32 	%f339, %f338, 0f33D6BF95;
	st.global.f32 	[%rd44], %f339;
	ld.global.f32 	%f340, [%rd44+4];
	div.rn.f32 	%f341, %f340, %f391;
	max.f32 	%f342, %f341, 0f33D6BF95;
	st.global.f32 	[%rd44+4], %f342;
	ld.global.f32 	%f343, [%rd44+8];
	div.rn.f32 	%f344, %f343, %f391;
	max.f32 	%f345, %f344, 0f33D6BF95;
	st.global.f32 	[%rd44+8], %f345;
	ld.global.f32 	%f346, [%rd44+12];
	div.rn.f32 	%f347, %f346, %f391;
	max.f32 	%f348, %f347, 0f33D6BF95;
	st.global.f32 	[%rd44+12], %f348;
	ld.global.f32 	%f349, [%rd44+16];
	div.rn.f32 	%f350, %f349, %f391;
	max.f32 	%f351, %f350, 0f33D6BF95;
	st.global.f32 	[%rd44+16], %f351;
	ld.global.f32 	%f352, [%rd44+20];
	div.rn.f32 	%f353, %f352, %f391;
	max.f32 	%f354, %f353, 0f33D6BF95;
	st.global.f32 	[%rd44+20], %f354;
	ld.global.f32 	%f355, [%rd44+24];
	div.rn.f32 	%f356, %f355, %f391;
	max.f32 	%f357, %f356, 0f33D6BF95;
	st.global.f32 	[%rd44+24], %f357;
	ld.global.f32 	%f358, [%rd44+28];
	div.rn.f32 	%f359, %f358, %f391;
	max.f32 	%f360, %f359, 0f33D6BF95;
	st.global.f32 	[%rd44+28], %f360;
	add.s32 	%r117, %r117, 8;
$L__BB13_34:
	setp.eq.s32 	%p25, %r44, 0;
	@%p25 bra 	$L__BB13_40;
	and.b32  	%r47, %r56, 3;
	setp.lt.u32 	%p26, %r44, 4;
	@%p26 bra 	$L__BB13_37;
	add.s32 	%r102, %r117, %r2;
	mul.wide.s32 	%rd45, %r102, 4;
	add.s64 	%rd46, %rd1, %rd45;
	ld.global.f32 	%f361, [%rd46];
	div.rn.f32 	%f362, %f361, %f391;
	max.f32 	%f363, %f362, 0f33D6BF95;
	st.global.f32 	[%rd46], %f363;
	ld.global.f32 	%f364, [%rd46+4];
	div.rn.f32 	%f365, %f364, %f391;
	max.f32 	%f366, %f365, 0f33D6BF95;
	st.global.f32 	[%rd46+4], %f366;
	ld.global.f32 	%f367, [%rd46+8];
	div.rn.f32 	%f368, %f367, %f391;
	max.f32 	%f369, %f368, 0f33D6BF95;
	st.global.f32 	[%rd46+8], %f369;
	ld.global.f32 	%f370, [%rd46+12];
	div.rn.f32 	%f371, %f370, %f391;
	max.f32 	%f372, %f371, 0f33D6BF95;
	st.global.f32 	[%rd46+12], %f372;
	add.s32 	%r117, %r117, 4;
$L__BB13_37:
	setp.eq.s32 	%p27, %r47, 0;
	@%p27 bra 	$L__BB13_40;
	add.s32 	%r121, %r117, %r2;
	neg.s32 	%r120, %r47;
$L__BB13_39:
	.pragma "nounroll";
	mul.wide.s32 	%rd47, %r121, 4;
	add.s64 	%rd48, %rd1, %rd47;
	ld.global.f32 	%f373, [%rd48];
	div.rn.f32 	%f374, %f373, %f391;
	max.f32 	%f375, %f374, 0f33D6BF95;
	st.global.f32 	[%rd48], %f375;
	add.s32 	%r121, %r121, 1;
	add.s32 	%r120, %r120, 1;
	setp.ne.s32 	%p28, %r120, 0;
	@%p28 bra 	$L__BB13_39;
$L__BB13_40:
	ret;

}
	// .globl	_Z25__CU_CrossEntropyGradientPfPKfS1_ii
.visible .entry _Z25__CU_CrossEntropyGradientPfPKfS1_ii(
	.param .u64 .ptr .align 1 _Z25__CU_CrossEntropyGradientPfPKfS1_ii_param_0,
	.param .u64 .ptr .align 1 _Z25__CU_CrossEntropyGradientPfPKfS1_ii_param_1,
	.param .u64 .ptr .align 1 _Z25__CU_CrossEntropyGradientPfPKfS1_ii_param_2,
	.param .u32 _Z25__CU_CrossEntropyGradientPfPKfS1_ii_param_3,
	.param .u32 _Z25__CU_CrossEntropyGradientPfPKfS1_ii_param_4
)
{
	.reg .pred 	%p<2>;
	.reg .b32 	%r<7>;
	.reg .b32 	%f<6>;
	.reg .b64 	%rd<11>;

	ld.param.u64 	%rd1, [_Z25__CU_CrossEntropyGradientPfPKfS1_ii_param_0];
	ld.param.u64 	%rd2, [_Z25__CU_CrossEntropyGradientPfPKfS1_ii_param_1];
	ld.param.u64 	%rd3, [_Z25__CU_CrossEntropyGradientPfPKfS1_ii_param_2];
	ld.param.u32 	%r3, [_Z25__CU_CrossEntropyGradientPfPKfS1_ii_param_3];
	ld.param.u32 	%r2, [_Z25__CU_CrossEntropyGradientPfPKfS1_ii_param_4];
	mov.u32 	%r4, %ctaid.x;
	mov.u32 	%r5, %ntid.x;
	mov.u32 	%r6, %tid.x;
	mad.lo.s32 	%r1, %r4, %r5, %r6;
	setp.ge.s32 	%p1, %r1, %r3;
	@%p1 bra 	$L__BB14_2;
	cvta.to.global.u64 	%rd4, %rd2;
	cvta.to.global.u64 	%rd5, %rd3;
	cvta.to.global.u64 	%rd6, %rd1;
	mul.wide.s32 	%rd7, %r1, 4;
	add.s64 	%rd8, %rd4, %rd7;
	ld.global.f32 	%f1, [%rd8];
	add.s64 	%rd9, %rd5, %rd7;
	ld.global.f32 	%f2, [%rd9];
	sub.f32 	%f3, %f1, %f2;
	cvt.rn.f32.s32 	%f4, %r2;
	div.rn.f32 	%f5, %f3, %f4;
	add.s64 	%rd10, %rd6, %rd7;
	st.global.f32 	[%rd10], %f5;
$L__BB14_2:
	ret;

}


// ===== COMPILED SASS (sm_100) =====

	.target	sm_100

	.elftype	@"ET_EXEC"


//--------------------- .note.nv.tkinfo           --------------------------
	.section	.note.nv.tkinfo,"",@"SHT_NOTE"
	.sectionflags	@"SHF_NOTE_NV_TKINFO"
	.tkinfo
        /*0018*/ 	.word	0x00000002
        /*0030*/ 	.string	""
        /*0030*/ 	.string	"ptxas"
        /*0030*/ 	.string	"Cuda compilation tools, release 13.0, V13.0.88"
        /*0030*/ 	.string	"Build cuda_13.0.r13.0/compiler.36424714_0"
        /*0030*/ 	.string	"-arch sm_100 -m 64 "



//--------------------- .note.nv.cuinfo           --------------------------
	.section	.note.nv.cuinfo,"",@"SHT_NOTE"
	.sectionflags	@"SHF_NOTE_NV_CUINFO"
        /*0018*/ 	.short	0x0002
        /*001a*/ 	.short	0x0064
        /*001c*/ 	.short	0x0082
	.zero		2


//--------------------- .nv.info                  --------------------------
	.section	.nv.info,"",@"SHT_CUDA_INFO"
	.align	4


	//----- nvinfo : EIATTR_REGCOUNT
	.align		4
        /*0000*/ 	.byte	0x04, 0x2f
        /*0002*/ 	.short	(.L_10 - .L_9)
	.align		4
.L_9:
        /*0004*/ 	.word	index@(_Z14CU_init_randomPfiy)
        /*0008*/ 	.word	0x0000001f


	//----- nvinfo : EIATTR_FRAME_SIZE
	.align		4
.L_10:
        /*000c*/ 	.byte	0x04, 0x11
        /*000e*/ 	.short	(.L_12 - .L_11)
	.align		4
.L_11:
        /*0010*/ 	.word	index@(_Z14CU_init_randomPfiy)
        /*0014*/ 	.word	0x00000030


	//----- nvinfo : EIATTR_REGCOUNT
	.align		4
.L_12:
        /*0018*/ 	.byte	0x04, 0x2f
        /*001a*/ 	.short	(.L_14 - .L_13)
	.align		4
.L_13:
        /*001c*/ 	.word	index@(_Z18CU_relu_derivativePfS_i)
        /*0020*/ 	.word	0x0000000a


	//----- nvinfo : EIATTR_FRAME_SIZE
	.align		4
.L_14:
        /*0024*/ 	.byte	0x04, 0x11
        /*0026*/ 	.short	(.L_16 - .L_15)
	.align		4
.L_15:
        /*0028*/ 	.word	index@(_Z18CU_relu_derivativePfS_i)
        /*002c*/ 	.word	0x00000000


	//----- nvinfo : EIATTR_REGCOUNT
	.align		4
.L_16:
        /*0030*/ 	.byte	0x04, 0x2f
        /*0032*/ 	.short	(.L_18 - .L_17)
	.align		4
.L_17:
        /*0034*/ 	.word	index@(_Z16__CU_MatmulBatchPfS_S_iii)
        /*0038*/ 	.word	0x00000020


	//----- nvinfo : EIATTR_FRAME_SIZE
	.align		4
.L_18:
        /*003c*/ 	.byte	0x04, 0x11
        /*003e*/ 	.short	(.L_20 - .L_19)
	.align		4
.L_19:
        /*0040*/ 	.word	index@(_Z16__CU_MatmulBatchPfS_S_iii)
        /*0044*/ 	.word	0x00000000


	//----- nvinfo : EIATTR_REGCOUNT
	.align		4
.L_20:
        /*0048*/ 	.byte	0x04, 0x2f
        /*004a*/ 	.short	(.L_22 - .L_21)
	.align		4
.L_21:
        /*004c*/ 	.word	index@(_Z9__CU_ReLUPfi)
        /*0050*/ 	.word	0x00000008


	//----- nvinfo : EIATTR_FRAME_SIZE
	.align		4
.L_22:
        /*0054*/ 	.byte	0x04, 0x11
        /*0056*/ 	.short	(.L_24 - .L_23)
	.align		4
.L_23:
        /*0058*/ 	.word	index@(_Z9__CU_ReLUPfi)
        /*005c*/ 	.word	0x00000000


	//----- nvinfo : EIATTR_REGCOUNT
	.align		4
.L_24:
        /*0060*/ 	.byte	0x04, 0x2f
        /*0062*/ 	.short	(.L_26 - .L_25)
	.align		4
.L_25:
        /*0064*/ 	.word	index@(_Z14__CU_TransposePfPKfii)
        /*0068*/ 	.word	0x0000000a


	//----- nvinfo : EIATTR_FRAME_SIZE
	.align		4
.L_26:
        /*006c*/ 	.byte	0x04, 0x11
        /*006e*/ 	.short	(.L_28 - .L_27)
	.align		4
.L_27:
        /*0070*/ 	.word	index@(_Z14__CU_TransposePfPKfii)
        /*0074*/ 	.word	0x00000000


	//----- nvinfo : EIATTR_REGCOUNT
	.align		4
.L_28:
        /*0078*/ 	.byte	0x04, 0x2f
        /*007a*/ 	.short	(.L_30 - .L_29)
	.align		4
.L_29:
        /*007c*/ 	.word	index@(_Z11__CU_VecAddPfS_S_ii)
        /*0080*/ 	.word	0x0000000c


	//----- nvinfo : EIATTR_FRAME_SIZE
	.align		4
.L_30:
        /*0084*/ 	.byte	0x04, 0x11
        /*0086*/ 	.short	(.L_32 - .L_31)
	.align		4
.L_31:
        /*0088*/ 	.word	index@(_Z11__CU_VecAddPfS_S_ii)
        /*008c*/ 	.word	0x00000000


	//----- nvinfo : EIATTR_REGCOUNT
	.align		4
.L_32:
        /*0090*/ 	.byte	0x04, 0x2f
        /*0092*/ 	.short	(.L_34 - .L_33)
	.align		4
.L_33:
        /*0094*/ 	.word	index@(_Z20__CU_UpdateParameterPfPKffi)
        /*0098*/ 	.word	0x0000000a


	//----- nvinfo : EIATTR_FRAME_SIZE
	.align		4
.L_34:
        /*009c*/ 	.byte	0x04, 0x11
        /*009e*/ 	.short	(.L_36 - .L_35)
	.align		4
.L_35:
        /*00a0*/ 	.word	index@(_Z20__CU_UpdateParameterPfPKffi)
        /*00a4*/ 	.word	0x00000000


	//----- nvinfo : EIATTR_REGCOUNT
	.align		4
.L_36:
        /*00a8*/ 	.byte	0x04, 0x2f
        /*00aa*/ 	.short	(.L_38 - .L_37)
	.align		4
.L_37:
        /*00ac*/ 	.word	index@(_Z17ComputeSquaredSumPfS_i)
        /*00b0*/ 	.word	0x0000000e


	//----- nvinfo : EIATTR_FRAME_SIZE
	.align		4
.L_38:
        /*00b4*/ 	.byte	0x04, 0x11
        /*00b6*/ 	.short	(.L_40 - .L_39)
	.align		4
.L_39:
        /*00b8*/ 	.word	index@(_Z17ComputeSquaredSumPfS_i)
        /*00bc*/ 	.word	0x00000000


	//----- nvinfo : EIATTR_REGCOUNT
	.align		4
.L_40:
        /*00c0*/ 	.byte	0x04, 0x2f
        /*00c2*/ 	.short	(.L_42 - .L_41)
	.align		4
.L_41:
        /*00c4*/ 	.word	index@(_Z22FinalReductionAndScalePfS_if)
        /*00c8*/ 	.word	0x0000001f


	//----- nvinfo : EIATTR_FRAME_SIZE
	.align		4
.L_42:
        /*00cc*/ 	.byte	0x04, 0x11
        /*00ce*/ 	.short	(.L_44 - .L_43)
	.align		4
.L_43:
        /*00d0*/ 	.word	index@($__internal_3_$__cuda_sm3x_div_rn_noftz_f32_slowpath)
        /*00d4*/ 	.word	0x00000000


	//----- nvinfo : EIATTR_FRAME_SIZE
	.align		4
.L_44:
        /*00d8*/ 	.byte	0x04, 0x11
        /*00da*/ 	.short	(.L_46 - .L_45)
	.align		4
.L_45:
        /*00dc*/ 	.word	index@($__internal_2_$__cuda_sm20_sqrt_rn_f32_slowpath)
        /*00e0*/ 	.word	0x00000000


	//----- nvinfo : EIATTR_FRAME_SIZE
	.align		4
.L_46:
        /*00e4*/ 	.byte	0x04, 0x11
        /*00e6*/ 	.short	(.L_48 - .L_47)
	.align		4
.L_47:
        /*00e8*/ 	.word	index@(_Z22FinalReductionAndScalePfS_if)
        /*00ec*/ 	.word	0x00000000


	//----- nvinfo : EIATTR_REGCOUNT
	.align		4
.L_48:
        /*00f0*/ 	.byte	0x04, 0x2f
        /*00f2*/ 	.short	(.L_50 - .L_49)
	.align		4
.L_49:
        /*00f4*/ 	.word	index@(_Z13ScaleGradientPfiS_)
        /*00f8*/ 	.word	0x0000000a


	//----- nvinfo : EIATTR_FRAME_SIZE
	.align		4
.L_50:
        /*00fc*/ 	.byte	0x04, 0x11
        /*00fe*/ 	.short	(.L_52 - .L_51)
	.align		4
.L_51:
        /*0100*/ 	.word	index@(_Z13ScaleGradientPfiS_)
        /*0104*/ 	.word	0x00000000


	//----- nvinfo : EIATTR_REGCOUNT
	.align		4
.L_52:
        /*0108*/ 	.byte	0x04, 0x2f
        /*010a*/ 	.short	(.L_54 - .L_53)
	.align		4
.L_53:
        /*010c*/ 	.word	index@(_Z17__CU_Compute_dEdzPfPKfS1_ib)
        /*0110*/ 	.word	0x0000000c


	//----- nvinfo : EIATTR_FRAME_SIZE
	.align		4
.L_54:
        /*0114*/ 	.byte	0x04, 0x11
        /*0116*/ 	.short	(.L_56 - .L_55)
	.align		4
.L_55:
        /*0118*/ 	.word	index@(_Z17__CU_Compute_dEdzPfPKfS1_ib)
        /*011c*/ 	.word	0x00000000


	//----- nvinfo : EIATTR_REGCOUNT
	.align		4
.L_56:
        /*0120*/ 	.byte	0x04, 0x2f
        /*0122*/ 	.short	(.L_58 - .L_57)
	.align		4
.L_57:
        /*0124*/ 	.word	index@(_Z22CU_MatmulAddBiasKernelPfPKfS1_S1_iii)
        /*0128*/ 	.word	0x00000020


	//----- nvinfo : EIATTR_FRAME_SIZE
	.align		4
.L_58:
        /*012c*/ 	.byte	0x04, 0x11
        /*012e*/ 	.short	(.L_60 - .L_59)
	.align		4
.L_59:
        /*0130*/ 	.word	index@(_Z22CU_MatmulAddBiasKernelPfPKfS1_S1_iii)
        /*0134*/ 	.word	0x00000000


	//----- nvinfo : EIATTR_REGCOUNT
	.align		4
.L_60:
        /*0138*/ 	.byte	0x04, 0x2f
        /*013a*/ 	.short	(.L_62 - .L_61)
	.align		4
.L_61:
        /*013c*/ 	.word	index@(_Z24__CU_ComputeBiasGradientPfPKfii)
        /*0140*/ 	.word	0x00000020


	//----- nvinfo : EIATTR_FRAME_SIZE
	.align		4
.L_62:
        /*0144*/ 	.byte	0x04, 0x11
        /*0146*/ 	.short	(.L_64 - .L_63)
	.align		4
.L_63:
        /*0148*/ 	.word	index@(_Z24__CU_ComputeBiasGradientPfPKfii)
        /*014c*/ 	.word	0x00000000


	//----- nvinfo : EIATTR_REGCOUNT
	.align		4
.L_64:
        /*0150*/ 	.byte	0x04, 0x2f
        /*0152*/ 	.short	(.L_66 - .L_65)
	.align		4
.L_65:
        /*0154*/ 	.word	index@(_Z14softmax_kernelPfS_ii)
        /*0158*/ 	.word	0x0000001e


	//----- nvinfo : EIATTR_FRAME_SIZE
	.align		4
.L_66:
        /*015c*/ 	.byte	0x04, 0x11
        /*015e*/ 	.short	(.L_68 - .L_67)
	.align		4
.L_67:
        /*0160*/ 	.word	index@($__internal_1_$__cuda_sm3x_div_rn_noftz_f32_slowpath)
        /*0164*/ 	.word	0x00000000


	//----- nvinfo : EIATTR_FRAME_SIZE
	.align		4
.L_68:
        /*0168*/ 	.byte	0x04, 0x11
        /*016a*/ 	.short	(.L_70 - .L_69)
	.align		4
.L_69:
        /*016c*/ 	.word	index@(_Z14softmax_kernelPfS_ii)
        /*0170*/ 	.word	0x00000000


	//----- nvinfo : EIATTR_REGCOUNT
	.align		4
.L_70:
        /*0174*/ 	.byte	0x04, 0x2f
        /*0176*/ 	.short	(.L_72 - .L_71)
	.align		4
.L_71:
        /*0178*/ 	.word	index@(_Z25__CU_CrossEntropyGradientPfPKfS1_ii)
        /*017c*/ 	.word	0x00000010


	//----- nvinfo : EIATTR_FRAME_SIZE
	.align		4
.L_72:
        /*0180*/ 	.byte	0x04, 0x11
        /*0182*/ 	.short	(.L_74 - .L_73)
	.align		4
.L_73:
        /*0184*/ 	.word	index@($__internal_0_$__cuda_sm3x_div_rn_noftz_f32_slowpath)
        /*0188*/ 	.word	0x00000000


	//----- nvinfo : EIATTR_FRAME_SIZE
	.align		4
.L_74:
        /*018c*/ 	.byte	0x04, 0x11
        /*018e*/ 	.short	(.L_76 - .L_75)
	.align		4
.L_75:
        /*0190*/ 	.word	index@(_Z25__CU_CrossEntropyGradientPfPKfS1_ii)
        /*0194*/ 	.word	0x00000000


	//----- nvinfo : EIATTR_MIN_STACK_SIZE
	.align		4
.L_76:
        /*0198*/ 	.byte	0x04, 0x12
        /*019a*/ 	.short	(.L_78 - .L_77)
	.align		4
.L_77:
        /*019c*/ 	.word	index@(_Z25__CU_CrossEntropyGradientPfPKfS1_ii)
        /*01a0*/ 	.word	0x00000000


	//----- nvinfo : EIATTR_MIN_STACK_SIZE
	.align		4
.L_78:
        /*01a4*/ 	.byte	0x04, 0x12
        /*01a6*/ 	.short	(.L_80 - .L_79)
	.align		4
.L_79:
        /*01a8*/ 	.word	index@(_Z14softmax_kernelPfS_ii)
        /*01ac*/ 	.word	0x00000000


	//----- nvinfo : EIATTR_MIN_STACK_SIZE
	.align		4
.L_80:
        /*01b0*/ 	.byte	0x04, 0x12
        /*01b2*/ 	.short	(.L_82 - .L_81)
	.align		4
.L_81:
        /*01b4*/ 	.word	index@(_Z24__CU_ComputeBiasGradientPfPKfii)
        /*01b8*/ 	.word	0x00000000


	//----- nvinfo : EIATTR_MIN_STACK_SIZE
	.align		4
.L_82:
        /*01bc*/ 	.byte	0x04, 0x12
        /*01be*/ 	.short	(.L_84 - .L_83)
	.align		4
.L_83:
        /*01c0*/ 	.word	index@(_Z22CU_MatmulAddBiasKernelPfPKfS1_S1_iii)
        /*01c4*/ 	.word	0x00000000


	//----- nvinfo : EIATTR_MIN_STACK_SIZE
	.align		4
.L_84:
        /*01c8*/ 	.byte	0x04, 0x12
        /*01ca*/ 	.short	(.L_86 - .L_85)
	.align		4
.L_85:
        /*01cc*/ 	.word	index@(_Z17__CU_Compute_dEdzPfPKfS1_ib)
        /*01d0*/ 	.word	0x00000000


	//----- nvinfo : EIATTR_MIN_STACK_SIZE
	.align		4
.L_86:
        /*01d4*/ 	.byte	0x04, 0x12
        /*01d6*/ 	.short	(.L_88 - .L_87)
	.align		4
.L_87:
        /*01d8*/ 	.word	index@(_Z13ScaleGradientPfiS_)
        /*01dc*/ 	.word	0x00000000


	//----- nvinfo : EIATTR_MIN_STACK_SIZE
	.align		4
.L_88:
        /*01e0*/ 	.byte	0x04, 0x12
        /*01e2*/ 	.short	(.L_90 - .L_89)
	.align		4
.L_89:
        /*01e4*/ 	.word	index@(_Z22FinalReductionAndScalePfS_if)
        /*01e8*/ 	.word	0x00000000


	//----- nvinfo : EIATTR_MIN_STACK_SIZE
	.align		4
.L_90:
        /*01ec*/ 	.byte	0x04, 0x12
        /*01ee*/ 	.short	(.L_92 - .L_91)
	.align		4
.L_91:
        /*01f0*/ 	.word	index@(_Z17ComputeSquaredSumPfS_i)
        /*01f4*/ 	.word	0x00000000


	//----- nvinfo : EIATTR_MIN_STACK_SIZE
	.align		4
.L_92:
        /*01f8*/ 	.byte	0x04, 0x12
        /*01fa*/ 	.short	(.L_94 - .L_93)
	.align		4
.L_93:
        /*01fc*/ 	.word	index@(_Z20__CU_UpdateParameterPfPKffi)
        /*0200*/ 	.word	0x00000000


	//----- nvinfo : EIATTR_MIN_STACK_SIZE
	.align		4
.L_94:
        /*0204*/ 	.byte	0x04, 0x12
        /*0206*/ 	.short	(.L_96 - .L_95)
	.align		4
.L_95:
        /*0208*/ 	.word	index@(_Z11__CU_VecAddPfS_S_ii)
        /*020c*/ 	.word	0x00000000


	//----- nvinfo : EIATTR_MIN_STACK_SIZE
	.align		4
.L_96:
        /*0210*/ 	.byte	0x04, 0x12
        /*0212*/ 	.short	(.L_98 - .L_97)
	.align		4
.L_97:
        /*0214*/ 	.word	index@(_Z14__CU_TransposePfPKfii)
        /*0218*/ 	.word	0x00000000


	//----- nvinfo : EIATTR_MIN_STACK_SIZE
	.align		4
.L_98:
        /*021c*/ 	.byte	0x04, 0x12
        /*021e*/ 	.short	(.L_100 - .L_99)
	.align		4
.L_99:
        /*0220*/ 	.word	index@(_Z9__CU_ReLUPfi)
        /*0224*/ 	.word	0x00000000


	//----- nvinfo : EIATTR_MIN_STACK_SIZE
	.align		4
.L_100:
        /*0228*/ 	.byte	0x04, 0x12
        /*022a*/ 	.short	(.L_102 - .L_101)
	.align		4
.L_101:
        /*022c*/ 	.word	index@(_Z16__CU_MatmulBatchPfS_S_iii)
        /*0230*/ 	.word	0x00000000


	//----- nvinfo : EIATTR_MIN_STACK_SIZE
	.align		4
.L_102:
        /*0234*/ 	.byte	0x04, 0x12
        /*0236*/ 	.short	(.L_104 - .L_103)
	.align		4
.L_103:
        /*0238*/ 	.word	index@(_Z18CU_relu_derivativePfS_i)
        /*023c*/ 	.word	0x00000000


	//----- nvinfo : EIATTR_MIN_STACK_SIZE
	.align		4
.L_104:
        /*0240*/ 	.byte	0x04, 0x12
        /*0242*/ 	.short	(.L_106 - .L_105)
	.align		4
.L_105:
        /*0244*/ 	.word	index@(_Z14CU_init_randomPfiy)
        /*0248*/ 	.word	0x00000030
.L_106:


//--------------------- .nv.compat                --------------------------
	.section	.nv.compat,"",@"SHT_CUDA_COMPAT_INFO"
	.align	4
        /*0000*/ 	.byte	0x02, 0x09, 0x00, 0x00, 0x02, 0x02, 0x01, 0x00, 0x02, 0x05, 0x05, 0x00, 0x03, 0x07, 0x01, 0x01
        /*0010*/ 	.byte	0x02, 0x03, 0x00, 0x00, 0x02, 0x06, 0x01, 0x00, 0x04, 0x0b, 0x08, 0x00, 0x01, 0x00, 0x00, 0x00
        /*0020*/ 	.byte	0x00, 0x00, 0x00, 0x00


//--------------------- .nv.info._Z25__CU_CrossEntropyGradientPfPKfS1_ii --------------------------
	.section	.nv.info._Z25__CU_CrossEntropyGradientPfPKfS1_ii,"",@"SHT_CUDA_INFO"
	.sectionflags	@""
	.align	4


	//----- nvinfo : EIATTR_CUDA_API_VERSION
	.align		4
        /*0000*/ 	.byte	0x04, 0x37
        /*0002*/ 	.short	(.L_108 - .L_107)
.L_107:
        /*0004*/ 	.word	0x00000082


	//----- nvinfo : EIATTR_KPARAM_INFO
	.align		4
.L_108:
        /*0008*/ 	.byte	0x04, 0x17
        /*000a*/ 	.short	(.L_110 - .L_109)
.L_109:
        /*000c*/ 	.word	0x00000000
        /*0010*/ 	.short	0x0004
        /*0012*/ 	.short	0x001c
        /*0014*/ 	.byte	0x00, 0xf0, 0x11, 0x00


	//----- nvinfo : EIATTR_KPARAM_INFO
	.align		4
.L_110:
        /*0018*/ 	.byte	0x04, 0x17
        /*001a*/ 	.short	(.L_112 - .L_111)
.L_111:
        /*001c*/ 	.word	0x00000000
        /*0020*/ 	.short	0x0003
        /*0022*/ 	.short	0x0018
        /*0024*/ 	.byte	0x00, 0xf0, 0x11, 0x00


	//----- nvinfo : EIATTR_KPARAM_INFO
	.align		4
.L_112:
        /*0028*/ 	.byte	0x04, 0x17
        /*002a*/ 	.short	(.L_114 - .L_113)
.L_113:
        /*002c*/ 	.word	0x00000000
        /*0030*/ 	.short	0x0002
        /*0032*/ 	.short	0x0010
        /*0034*/ 	.byte	0x00, 0xf5, 0x21, 0x00


	//----- nvinfo : EIATTR_KPARAM_INFO
	.align		4
.L_114:
        /*0038*/ 	.byte	0x04, 0x17
        /*003a*/ 	.short	(.L_116 - .L_115)
.L_115:
        /*003c*/ 	.word	0x00000000
        /*0040*/ 	.short	0x0001
        /*0042*/ 	.short	0x0008
        /*0044*/ 	.byte	0x00, 0xf5, 0x21, 0x00


	//----- nvinfo : EIATTR_KPARAM_INFO
	.align		4
.L_116:
        /*0048*/ 	.byte	0x04, 0x17
        /*004a*/ 	.short	(.L_118 - .L_117)
.L_117:
        /*004c*/ 	.word	0x00000000
        /*0050*/ 	.short	0x0000
        /*0052*/ 	.short	0x0000
        /*0054*/ 	.byte	0x00, 0xf5, 0x21, 0x00


	//----- nvinfo : EIATTR_SPARSE_MMA_MASK
	.align		4
.L_118:
        /*0058*/ 	.byte	0x03, 0x50
        /*005a*/ 	.short	0x0000


	//----- nvinfo : EIATTR_MAXREG_COUNT
	.align		4
        /*005c*/ 	.byte	0x03, 0x1b
        /*005e*/ 	.short	0x00ff


	//----- nvinfo : EIATTR_MERCURY_ISA_VERSION
	.align		4
        /*0060*/ 	.byte	0x03, 0x5f
        /*0062*/ 	.short	0x0101


	//----- nvinfo : EIATTR_VRC_CTA_INIT_COUNT
	.align		4
        /*0064*/ 	.byte	0x02, 0x4a
	.zero		1
	.zero		1


	//----- nvinfo : EIATTR_EXIT_INSTR_OFFSETS
	.align		4
        /*0068*/ 	.byte	0x04, 0x1c
        /*006a*/ 	.short	(.L_120 - .L_119)


	//   ....[0]....
.L_119:
        /*006c*/ 	.word	0x00000070


	//   ....[1]....
        /*0070*/ 	.word	0x00000220


	//----- nvinfo : EIATTR_CRS_STACK_SIZE
	.align		4
.L_120:
        /*0074*/ 	.byte	0x04, 0x1e
        /*0076*/ 	.short	(.L_122 - .L_121)
.L_121:
        /*0078*/ 	.word	0x00000000


	//----- nvinfo : EIATTR_CBANK_PARAM_SIZE
	.align		4
.L_122:
        /*007c*/ 	.byte	0x03, 0x19
        /*007e*/ 	.short	0x0020


	//----- nvinfo : EIATTR_PARAM_CBANK
	.align		4
        /*0080*/ 	.byte	0x04, 0x0a
        /*0082*/ 	.short	(.L_124 - .L_123)
	.align		4
.L_123:
        /*0084*/ 	.word	index@(.nv.constant0._Z25__CU_CrossEntropyGradientPfPKfS1_ii)
        /*0088*/ 	.short	0x0380
        /*008a*/ 	.short	0x0020


	//----- nvinfo : EIATTR_SW_WAR
	.align		4
.L_124:
        /*008c*/ 	.byte	0x04, 0x36
        /*008e*/ 	.short	(.L_126 - .L_125)
.L_125:
        /*0090*/ 	.word	0x00000008
.L_126:


//--------------------- .nv.info._Z14softmax_kernelPfS_ii --------------------------
	.section	.nv.info._Z14softmax_kernelPfS_ii,"",@"SHT_CUDA_INFO"
	.sectionflags	@""
	.align	4


	//----- nvinfo : EIATTR_CUDA_API_VERSION
	.align		4
        /*0000*/ 	.byte	0x04, 0x37
        /*0002*/ 	.short	(.L_128 - .L_127)
.L_127:
        /*0004*/ 	.word	0x00000082


	//----- nvinfo : EIATTR_KPARAM_INFO
	.align		4
.L_128:
        /*0008*/ 	.byte	0x04, 0x17
        /*000a*/ 	.short	(.L_130 - .L_129)
.L_129:
        /*000c*/ 	.word	0x00000000
        /*0010*/ 	.short	0x0003
        /*0012*/ 	.short	0x0014
        /*0014*/ 	.byte	0x00, 0xf0, 0x11, 0x00


	//----- nvinfo : EIATTR_KPARAM_INFO
	.align		4
.L_130:
        /*0018*/ 	.byte	0x04, 0x17
        /*001a*/ 	.short	(.L_132 - .L_131)
.L_131:
        /*001c*/ 	.word	0x00000000
        /*0020*/ 	.short	0x0002
        /*0022*/ 	.short	0x0010
        /*0024*/ 	.byte	0x00, 0xf0, 0x11, 0x00


	//----- nvinfo : EIATTR_KPARAM_INFO
	.align		4
.L_132:
        /*0028*/ 	.byte	0x04, 0x17
        /*002a*/ 	.short	(.L_134 - .L_133)
.L_133:
        /*002c*/ 	.word	0x00000000
        /*0030*/ 	.short	0x0001
        /*0032*/ 	.short	0x0008
        /*0034*/ 	.byte	0x00, 0xf5, 0x21, 0x00


	//----- nvinfo : EIATTR_KPARAM_INFO
	.align		4
.L_134:
        /*0038*/ 	.byte	0x04, 0x17
        /*003a*/ 	.short	(.L_136 - .L_135)
.L_135:
        /*003c*/ 	.word	0x00000000
        /*0040*/ 	.short	0x0000
        /*0042*/ 	.short	0x0000
        /*0044*/ 	.byte	0x00, 0xf5, 0x21, 0x00


	//----- nvinfo : EIATTR_SPARSE_MMA_MASK
	.align		4
.L_136:
        /*0048*/ 	.byte	0x03, 0x50
        /*004a*/ 	.short	0x0000


	//----- nvinfo : EIATTR_MAXREG_COUNT
	.align		4
        /*004c*/ 	.byte	0x03, 0x1b
        /*004e*/ 	.short	0x00ff


	//----- nvinfo : EIATTR_MERCURY_ISA_VERSION
	.align		4
        /*0050*/ 	.byte	0x03, 0x5f
        /*0052*/ 	.short	0x0101


	//----- nvinfo : EIATTR_VRC_CTA_INIT_COUNT
	.align		4
        /*0054*/ 	.byte	0x02, 0x4a
	.zero		1
	.zero		1


	//----- nvinfo : EIATTR_EXIT_INSTR_OFFSETS
	.align		4
        /*0058*/ 	.byte	0x04, 0x1c
        /*005a*/ 	.short	(.L_138 - .L_137)


	//   ....[0]....
.L_137:
        /*005c*/ 	.word	0x00000070


	//   ....[1]....
        /*0060*/ 	.word	0x000015a0


	//   ....[2]....
        /*0064*/ 	.word	0x000026d0


	//   ....[3]....
        /*0068*/ 	.word	0x00002f70


	//   ....[4]....
        /*006c*/ 	.word	0x00003410


	//   ....[5]....
        /*0070*/ 	.word	0x000035a0


	//----- nvinfo : EIATTR_CRS_STACK_SIZE
	.align		4
.L_138:
        /*0074*/ 	.byte	0x04, 0x1e
        /*0076*/ 	.short	(.L_140 - .L_139)
.L_139:
        /*0078*/ 	.word	0x00000000


	//----- nvinfo : EIATTR_CBANK_PARAM_SIZE
	.align		4
.L_140:
        /*007c*/ 	.byte	0x03, 0x19
        /*007e*/ 	.short	0x0018


	//----- nvinfo : EIATTR_PARAM_CBANK
	.align		4
        /*0080*/ 	.byte	0x04, 0x0a
        /*0082*/ 	.short	(.L_142 - .L_141)
	.align		4
.L_141:
        /*0084*/ 	.word	index@(.nv.constant0._Z14softmax_kernelPfS_ii)
        /*0088*/ 	.short	0x0380
        /*008a*/ 	.short	0x0018


	//----- nvinfo : EIATTR_SW_WAR
	.align		4
.L_142:
        /*008c*/ 	.byte	0x04, 0x36
        /*008e*/ 	.short	(.L_144 - .L_143)
.L_143:
        /*0090*/ 	.word	0x00000008
.L_144:


//--------------------- .nv.info._Z24__CU_ComputeBiasGradientPfPKfii --------------------------
	.section	.nv.info._Z24__CU_ComputeBiasGradientPfPKfii,"",@"SHT_CUDA_INFO"
	.sectionflags	@""
	.align	4


	//----- nvinfo : EIATTR_CUDA_API_VERSION
	.align		4
        /*0000*/ 	.byte	0x04, 0x37
        /*0002*/ 	.short	(.L_146 - .L_145)
.L_145:
        /*0004*/ 	.word	0x00000082


	//----- nvinfo : EIATTR_KPARAM_INFO
	.align		4
.L_146:
        /*0008*/ 	.byte	0x04, 0x17
        /*000a*/ 	.short	(.L_148 - .L_147)
.L_147:
        /*000c*/ 	.word	0x00000000
        /*0010*/ 	.short	0x0003
        /*0012*/ 	.short	0x0014
        /*0014*/ 	.byte	0x00, 0xf0, 0x11, 0x00


	//----- nvinfo : EIATTR_KPARAM_INFO
	.align		4
.L_148:
        /*0018*/ 	.byte	0x04, 0x17
        /*001a*/ 	.short	(.L_150 - .L_149)
.L_149:
        /*001c*/ 	.word	0x00000000
        /*0020*/ 	.short	0x0002
        /*0022*/ 	.short	0x0010
        /*0024*/ 	.byte	0x00, 0xf0, 0x11, 0x00


	//----- nvinfo : EIATTR_KPARAM_INFO
	.align		4
.L_150:
        /*0028*/ 	.byte	0x04, 0x17
        /*002a*/ 	.short	(.L_152 - .L_151)
.L_151:
        /*002c*/ 	.word	0x00000000
        /*0030*/ 	.short	0x0001
        /*0032*/ 	.short	0x0008
        /*0034*/ 	.byte	0x00, 0xf5, 0x21, 0x00


	//----- nvinfo : EIATTR_KPARAM_INFO
	.align		4
.L_152:
        /*0038*/ 	.byte	0x04, 0x17
        /*003a*/ 	.short	(.L_154 - .L_153)
.L_153:
        /*003c*/ 	.word	0x00000000
        /*0040*/ 	.short	0x0000
        /*0042*/ 	.short	0x0000
        /*0044*/ 	.byte	0x00, 0xf5, 0x21, 0x00


	//----- nvinfo : EIATTR_SPARSE_MMA_MASK
	.align		4
.L_154:
        /*0048*/ 	.byte	0x03, 0x50
        /*004a*/ 	.short	0x0000


	//----- nvinfo : EIATTR_MAXREG_COUNT
	.align		4
        /*004c*/ 	.byte	0x03, 0x1b
        /*004e*/ 	.short	0x00ff


	//----- nvinfo : EIATTR_MERCURY_ISA_VERSION
	.align		4
        /*0050*/ 	.byte	0x03, 0x5f
        /*0052*/ 	.short	0x0101


	//----- nvinfo : EIATTR_VRC_CTA_INIT_COUNT
	.align		4
        /*0054*/ 	.byte	0x02, 0x4a
	.zero		1
	.zero		1


	//----- nvinfo : EIATTR_EXIT_INSTR_OFFSETS
	.align		4
        /*0058*/ 	.byte	0x04, 0x1c
        /*005a*/ 	.short	(.L_156 - .L_155)


	//   ....[0]....
.L_155:
        /*005c*/ 	.word	0x00000070


	//   ....[1]....
        /*0060*/ 	.word	0x000008e0


	//----- nvinfo : EIATTR_CBANK_PARAM_SIZE
	.align		4
.L_156:
        /*0064*/ 	.byte	0x03, 0x19
        /*0066*/ 	.short	0x0018


	//----- nvinfo : EIATTR_PARAM_CBANK
	.align		4
        /*0068*/ 	.byte	0x04, 0x0a
        /*006a*/ 	.short	(.L_158 - .L_157)
	.align		4
.L_157:
        /*006c*/ 	.word	index@(.nv.constant0._Z24__CU_ComputeBiasGradientPfPKfii)
        /*0070*/ 	.short	0x0380
        /*0072*/ 	.short	0x0018


	//----- nvinfo : EIATTR_SW_WAR
	.align		4
.L_158:
        /*0074*/ 	.byte	0x04, 0x36
        /*0076*/ 	.short	(.L_160 - .L_159)
.L_159:
        /*0078*/ 	.word	0x00000008
.L_160:


//--------------------- .nv.info._Z22CU_MatmulAddBiasKernelPfPKfS1_S1_iii --------------------------
	.section	.nv.info._Z22CU_MatmulAddBiasKernelPfPKfS1_S1_iii,"",@"SHT_CUDA_INFO"
	.sectionflags	@""
	.align	4


	//----- nvinfo : EIATTR_CUDA_API_VERSION
	.align		4
        /*0000*/ 	.byte	0x04, 0x37
        /*0002*/ 	.short	(.L_162 - .L_161)
.L_161:
        /*0004*/ 	.word	0x00000082


	//----- nvinfo : EIATTR_KPARAM_INFO
	.align		4
.L_162:
        /*0008*/ 	.byte	0x04, 0x17
        /*000a*/ 	.short	(.L_164 - .L_163)
.L_163:
        /*000c*/ 	.word	0x00000000
        /*0010*/ 	.short	0x0006
        /*0012*/ 	.short	0x0028
        /*0014*/ 	.byte	0x00, 0xf0, 0x11, 0x00


	//----- nvinfo : EIATTR_KPARAM_INFO
	.align		4
.L_164:
        /*0018*/ 	.byte	0x04, 0x17
        /*001a*/ 	.short	(.L_166 - .L_165)
.L_165:
        /*001c*/ 	.word	0x00000000
        /*0020*/ 	.short	0x0005
        /*0022*/ 	.short	0x0024
        /*0024*/ 	.byte	0x00, 0xf0, 0x11, 0x00


	//----- nvinfo : EIATTR_KPARAM_INFO
	.align		4
.L_166:
        /*0028*/ 	.byte	0x04, 0x17
        /*002a*/ 	.short	(.L_168 - .L_167)
.L_167:
        /*002c*/ 	.word	0x00000000
        /*0030*/ 	.short	0x0004
        /*0032*/ 	.short	0x0020
        /*0034*/ 	.byte	0x00, 0xf0, 0x11, 0x00


	//----- nvinfo : EIATTR_KPARAM_INFO
	.align		4
.L_168:
        /*0038*/ 	.byte	0x04, 0x17
        /*003a*/ 	.short	(.L_170 - .L_169)
.L_169:
        /*003c*/ 	.word	0x00000000
        /*0040*/ 	.short	0x0003
        /*0042*/ 	.short	0x0018
        /*0044*/ 	.byte	0x00, 0xf5, 0x21, 0x00


	//----- nvinfo : EIATTR_KPARAM_INFO
	.align		4
.L_170:
        /*0048*/ 	.byte	0x04, 0x17
        /*004a*/ 	.short	(.L_172 - .L_171)
.L_171:
        /*004c*/ 	.word	0x00000000
        /*0050*/ 	.short	0x0002
        /*0052*/ 	.short	0x0010
        /*0054*/ 	.byte	0x00, 0xf5, 0x21, 0x00


	//----- nvinfo : EIATTR_KPARAM_INFO
	.align		4
.L_172:
        /*0058*/ 	.byte	0x04, 0x17
        /*005a*/ 	.short	(.L_174 - .L_173)
.L_173:
        /*005c*/ 	.word	0x00000000
        /*0060*/ 	.short	0x0001
        /*0062*/ 	.short	0x0008
        /*0064*/ 	.byte	0x00, 0xf5, 0x21, 0x00


	//----- nvinfo : EIATTR_KPARAM_INFO
	.align		4
.L_174:
        /*0068*/ 	.byte	0x04, 0x17
        /*006a*/ 	.short	(.L_176 - .L_175)
.L_175:
        /*006c*/ 	.word	0x00000000
        /*0070*/ 	.short	0x0000
        /*0072*/ 	.short	0x0000
        /*0074*/ 	.byte	0x00, 0xf5, 0x21, 0x00


	//----- nvinfo : EIATTR_SPARSE_MMA_MASK
	.align		4
.L_176:
        /*0078*/ 	.byte	0x03, 0x50
        /*007a*/ 	.short	0x0000


	//----- nvinfo : EIATTR_MAXREG_COUNT
	.align		4
        /*007c*/ 	.byte	0x03, 0x1b
        /*007e*/ 	.short	0x00ff


	//----- nvinfo : EIATTR_MERCURY_ISA_VERSION
	.align		4
        /*0080*/ 	.byte	0x03, 0x5f
        /*0082*/ 	.short	0x0101


	//----- nvinfo : EIATTR_VRC_CTA_INIT_COUNT
	.align		4
        /*0084*/ 	.byte	0x02, 0x4a
	.zero		1
	.zero		1


	//----- nvinfo : EIATTR_EXIT_INSTR_OFFSETS
	.align		4
        /*0088*/ 	.byte	0x04, 0x1c
        /*008a*/ 	.short	(.L_178 - .L_177)


	//   ....[0]....
.L_177:
        /*008c*/ 	.word	0x000000d0


	//   ....[1]....
        /*0090*/ 	.word	0x00000930


	//----- nvinfo : EIATTR_CBANK_PARAM_SIZE
	.align		4
.L_178:
        /*0094*/ 	.byte	0x03, 0x19
        /*0096*/ 	.short	0x002c


	//----- nvinfo : EIATTR_PARAM_CBANK
	.align		4
        /*0098*/ 	.byte	0x04, 0x0a
        /*009a*/ 	.short	(.L_180 - .L_179)
	.align		4
.L_179:
        /*009c*/ 	.word	index@(.nv.constant0._Z22CU_MatmulAddBiasKernelPfPKfS1_S1_iii)
        /*00a0*/ 	.short	0x0380
        /*00a2*/ 	.short	0x002c


	//----- nvinfo : EIATTR_SW_WAR
	.align		4
.L_180:
        /*00a4*/ 	.byte	0x04, 0x36
        /*00a6*/ 	.short	(.L_182 - .L_181)
.L_181:
        /*00a8*/ 	.word	0x00000008
.L_182:


//--------------------- .nv.info._Z17__CU_Compute_dEdzPfPKfS1_ib --------------------------
	.section	.nv.info._Z17__CU_Compute_dEdzPfPKfS1_ib,"",@"SHT_CUDA_INFO"
	.sectionflags	@""
	.align	4


	//----- nvinfo : EIATTR_CUDA_API_VERSION
	.align		4
        /*0000*/ 	.byte	0x04, 0x37
        /*0002*/ 	.short	(.L_184 - .L_183)
.L_183:
        /*0004*/ 	.word	0x00000082


	//----- nvinfo : EIATTR_KPARAM_INFO
	.align		4
.L_184:
        /*0008*/ 	.byte	0x04, 0x17
        /*000a*/ 	.short	(.L_186 - .L_185)
.L_185:
        /*000c*/ 	.word	0x00000000
        /*0010*/ 	.short	0x0004
        /*0012*/ 	.short	0x001c
        /*0014*/ 	.byte	0x00, 0xf0, 0x05, 0x00


	//----- nvinfo : EIATTR_KPARAM_INFO
	.align		4
.L_186:
        /*0018*/ 	.byte	0x04, 0x17
        /*001a*/ 	.short	(.L_188 - .L_187)
.L_187:
        /*001c*/ 	.word	0x00000000
        /*0020*/ 	.short	0x0003
        /*0022*/ 	.short	0x0018
        /*0024*/ 	.byte	0x00, 0xf0, 0x11, 0x00


	//----- nvinfo : EIATTR_KPARAM_INFO
	.align		4
.L_188:
        /*0028*/ 	.byte	0x04, 0x17
        /*002a*/ 	.short	(.L_190 - .L_189)
.L_189:
        /*002c*/ 	.word	0x00000000
        /*0030*/ 	.short	0x0002
        /*0032*/ 	.short	0x0010
        /*0034*/ 	.byte	0x00, 0xf5, 0x21, 0x00


	//----- nvinfo : EIATTR_KPARAM_INFO
	.align		4
.L_190:
        /*0038*/ 	.byte	0x04, 0x17
        /*003a*/ 	.short	(.L_192 - .L_191)
.L_191:
        /*003c*/ 	.word	0x00000000
        /*0040*/ 	.short	0x0001
        /*0042*/ 	.short	0x0008
        /*0044*/ 	.byte	0x00, 0xf5, 0x21, 0x00


	//----- nvinfo : EIATTR_KPARAM_INFO
	.align		4
.L_192:
        /*0048*/ 	.byte	0x04, 0x17
        /*004a*/ 	.short	(.L_194 - .L_193)
.L_193:
        /*004c*/ 	.word	0x00000000
        /*0050*/ 	.short	0x0000
        /*0052*/ 	.short	0x0000
        /*0054*/ 	.byte	0x00, 0xf5, 0x21, 0x00


	//----- nvinfo : EIATTR_SPARSE_MMA_MASK
	.align		4
.L_194:
        /*0058*/ 	.byte	0x03, 0x50
        /*005a*/ 	.short	0x0000


	//----- nvinfo : EIATTR_MAXREG_COUNT
	.align		4
        /*005c*/ 	.byte	0x03, 0x1b
        /*005e*/ 	.short	0x00ff


	//----- nvinfo : EIATTR_MERCURY_ISA_VERSION
	.align		4
        /*0060*/ 	.byte	0x03, 0x5f
        /*0062*/ 	.short	0x0101


	//----- nvinfo : EIATTR_VRC_CTA_INIT_COUNT
	.align		4
        /*0064*/ 	.byte	0x02, 0x4a
	.zero		1
	.zero		1


	//----- nvinfo : EIATTR_EXIT_INSTR_OFFSETS
	.align		4
        /*0068*/ 	.byte	0x04, 0x1c
        /*006a*/ 	.short	(.L_196 - .L_195)


	//   ....[0]....
.L_195:
        /*006c*/ 	.word	0x00000070


	//   ....[1]....
        /*0070*/ 	.word	0x00000180


	//----- nvinfo : EIATTR_CBANK_PARAM_SIZE
	.align		4
.L_196:
        /*0074*/ 	.byte	0x03, 0x19
        /*0076*/ 	.short	0x001d


	//----- nvinfo : EIATTR_PARAM_CBANK
	.align		4
        /*0078*/ 	.byte	0x04, 0x0a
        /*007a*/ 	.short	(.L_198 - .L_197)
	.align		4
.L_197:
        /*007c*/ 	.word	index@(.nv.constant0._Z17__CU_Compute_dEdzPfPKfS1_ib)
        /*0080*/ 	.short	0x0380
        /*0082*/ 	.short	0x001d


	//----- nvinfo : EIATTR_SW_WAR
	.align		4
.L_198:
        /*0084*/ 	.byte	0x04, 0x36
        /*0086*/ 	.short	(.L_200 - .L_199)
.L_199:
        /*0088*/ 	.word	0x00000008
.L_200:


//--------------------- .nv.info._Z13ScaleGradientPfiS_ --------------------------
	.section	.nv.info._Z13ScaleGradientPfiS_,"",@"SHT_CUDA_INFO"
	.sectionflags	@""
	.align	4


	//----- nvinfo : EIATTR_CUDA_API_VERSION
	.align		4
        /*0000*/ 	.byte	0x04, 0x37
        /*0002*/ 	.short	(.L_202 - .L_201)
.L_201:
        /*0004*/ 	.word	0x00000082


	//----- nvinfo : EIATTR_KPARAM_INFO
	.align		4
.L_202:
        /*0008*/ 	.byte	0x04, 0x17
        /*000a*/ 	.short	(.L_204 - .L_203)
.L_203:
        /*000c*/ 	.word	0x00000000
        /*0010*/ 	.short	0x0002
        /*0012*/ 	.short	0x0010
        /*0014*/ 	.byte	0x00, 0xf5, 0x21, 0x00


	//----- nvinfo : EIATTR_KPARAM_INFO
	.align		4
.L_204:
        /*0018*/ 	.byte	0x04, 0x17
        /*001a*/ 	.short	(.L_206 - .L_205)
.L_205:
        /*001c*/ 	.word	0x00000000
        /*0020*/ 	.short	0x0001
        /*0022*/ 	.short	0x0008
        /*0024*/ 	.byte	0x00, 0xf0, 0x11, 0x00


	//----- nvinfo : EIATTR_KPARAM_INFO
	.align		4
.L_206:
        /*0028*/ 	.byte	0x04, 0x17
        /*002a*/ 	.short	(.L_208 - .L_207)
.L_207:
        /*002c*/ 	.word	0x00000000
        /*0030*/ 	.short	0x0000
        /*0032*/ 	.short	0x0000
        /*0034*/ 	.byte	0x00, 0xf5, 0x21, 0x00


	//----- nvinfo : EIATTR_SPARSE_MMA_MASK
	.align		4
.L_208:
        /*0038*/ 	.byte	0x03, 0x50
        /*003a*/ 	.short	0x0000


	//----- nvinfo : EIATTR_MAXREG_COUNT
	.align		4
        /*003c*/ 	.byte	0x03, 0x1b
        /*003e*/ 	.short	0x00ff


	//----- nvinfo : EIATTR_MERCURY_ISA_VERSION
	.align		4
        /*0040*/ 	.byte	0x03, 0x5f
        /*0042*/ 	.short	0x0101


	//----- nvinfo : EIATTR_VRC_CTA_INIT_COUNT
	.align		4
        /*0044*/ 	.byte	0x02, 0x4a
	.zero		1
	.zero		1


	//----- nvinfo : EIATTR_EXIT_INSTR_OFFSETS
	.align		4
        /*0048*/ 	.byte	0x04, 0x1c
        /*004a*/ 	.short	(.L_210 - .L_209)


	//   ....[0]....
.L_209:
        /*004c*/ 	.word	0x00000070


	//   ....[1]....
        /*0050*/ 	.word	0x00000100


	//----- nvinfo : EIATTR_CBANK_PARAM_SIZE
	.align		4
.L_210:
        /*0054*/ 	.byte	0x03, 0x19
        /*0056*/ 	.short	0x0018


	//----- nvinfo : EIATTR_PARAM_CBANK
	.align		4
        /*0058*/ 	.byte	0x04, 0x0a
        /*005a*/ 	.short	(.L_212 - .L_211)
	.align		4
.L_211:
        /*005c*/ 	.word	index@(.nv.constant0._Z13ScaleGradientPfiS_)
        /*0060*/ 	.short	0x0380
        /*0062*/ 	.short	0x0018


	//----- nvinfo : EIATTR_SW_WAR
	.align		4
.L_212:
        /*0064*/ 	.byte	0x04, 0x36
        /*0066*/ 	.short	(.L_214 - .L_213)
.L_213:
        /*0068*/ 	.word	0x00000008
.L_214:


//--------------------- .nv.info._Z22FinalReductionAndScalePfS_if --------------------------
	.section	.nv.info._Z22FinalReductionAndScalePfS_if,"",@"SHT_CUDA_INFO"
	.sectionflags	@""
	.align	4


	//----- nvinfo : EIATTR_CUDA_API_VERSION
	.align		4
        /*0000*/ 	.byte	0x04, 0x37
        /*0002*/ 	.short	(.L_216 - .L_215)
.L_215:
        /*0004*/ 	.word	0x00000082


	//----- nvinfo : EIATTR_KPARAM_INFO
	.align		4
.L_216:
        /*0008*/ 	.byte	0x04, 0x17
        /*000a*/ 	.short	(.L_218 - .L_217)
.L_217:
        /*000c*/ 	.word	0x00000000
        /*0010*/ 	.short	0x0003
        /*0012*/ 	.short	0x0014
        /*0014*/ 	.byte	0x00, 0xf0, 0x11, 0x00


	//----- nvinfo : EIATTR_KPARAM_INFO
	.align		4
.L_218:
        /*0018*/ 	.byte	0x04, 0x17
        /*001a*/ 	.short	(.L_220 - .L_219)
.L_219:
        /*001c*/ 	.word	0x00000000
        /*0020*/ 	.short	0x0002
        /*0022*/ 	.short	0x0010
        /*0024*/ 	.byte	0x00, 0xf0, 0x11, 0x00


	//----- nvinfo : EIATTR_KPARAM_INFO
	.align		4
.L_220:
        /*0028*/ 	.byte	0x04, 0x17
        /*002a*/ 	.short	(.L_222 - .L_221)
.L_221:
        /*002c*/ 	.word	0x00000000
        /*0030*/ 	.short	0x0001
        /*0032*/ 	.short	0x0008
        /*0034*/ 	.byte	0x00, 0xf5, 0x21, 0x00


	//----- nvinfo : EIATTR_KPARAM_INFO
	.align		4
.L_222:
        /*0038*/ 	.byte	0x04, 0x17
        /*003a*/ 	.short	(.L_224 - .L_223)
.L_223:
        /*003c*/ 	.word	0x00000000
        /*0040*/ 	.short	0x0000
        /*0042*/ 	.short	0x0000
        /*0044*/ 	.byte	0x00, 0xf5, 0x21, 0x00


	//----- nvinfo : EIATTR_SPARSE_MMA_MASK
	.align		4
.L_224:
        /*0048*/ 	.byte	0x03, 0x50
        /*004a*/ 	.short	0x0000


	//----- nvinfo : EIATTR_MAXREG_COUNT
	.align		4
        /*004c*/ 	.byte	0x03, 0x1b
        /*004e*/ 	.short	0x00ff


	//----- nvinfo : EIATTR_MERCURY_ISA_VERSION
	.align		4
        /*0050*/ 	.byte	0x03, 0x5f
        /*0052*/ 	.short	0x0101


	//----- nvinfo : EIATTR_VRC_CTA_INIT_COUNT
	.align		4
        /*0054*/ 	.byte	0x02, 0x4a
	.zero		1
	.zero		1


	//----- nvinfo : EIATTR_EXIT_INSTR_OFFSETS
	.align		4
        /*0058*/ 	.byte	0x04, 0x1c
        /*005a*/ 	.short	(.L_226 - .L_225)


	//   ....[0]....
.L_225:
        /*005c*/ 	.word	0x000008e0


	//----- nvinfo : EIATTR_CRS_STACK_SIZE
	.align		4
.L_226:
        /*0060*/ 	.byte	0x04, 0x1e
        /*0062*/ 	.short	(.L_228 - .L_227)
.L_227:
        /*0064*/ 	.word	0x00000000


	//----- nvinfo : EIATTR_CBANK_PARAM_SIZE
	.align		4
.L_228:
        /*0068*/ 	.byte	0x03, 0x19
        /*006a*/ 	.short	0x0018


	//----- nvinfo : EIATTR_PARAM_CBANK
	.align		4
        /*006c*/ 	.byte	0x04, 0x0a
        /*006e*/ 	.short	(.L_230 - .L_229)
	.align		4
.L_229:
        /*0070*/ 	.word	index@(.nv.constant0._Z22FinalReductionAndScalePfS_if)
        /*0074*/ 	.short	0x0380
        /*0076*/ 	.short	0x0018


	//----- nvinfo : EIATTR_SW_WAR
	.align		4
.L_230:
        /*0078*/ 	.byte	0x04, 0x36
        /*007a*/ 	.short	(.L_232 - .L_231)
.L_231:
        /*007c*/ 	.word	0x00000008
.L_232:


//--------------------- .nv.info._Z17ComputeSquaredSumPfS_i --------------------------
	.section	.nv.info._Z17ComputeSquaredSumPfS_i,"",@"SHT_CUDA_INFO"
	.sectionflags	@""
	.align	4


	//----- nvinfo : EIATTR_CUDA_API_VERSION
	.align		4
        /*0000*/ 	.byte	0x04, 0x37
        /*0002*/ 	.short	(.L_234 - .L_233)
.L_233:
        /*0004*/ 	.word	0x00000082


	//----- nvinfo : EIATTR_KPARAM_INFO
	.align		4
.L_234:
        /*0008*/ 	.byte	0x04, 0x17
        /*000a*/ 	.short	(.L_236 - .L_235)
.L_235:
        /*000c*/ 	.word	0x00000000
        /*0010*/ 	.short	0x0002
        /*0012*/ 	.short	0x0010
        /*0014*/ 	.byte	0x00, 0xf0, 0x11, 0x00


	//----- nvinfo : EIATTR_KPARAM_INFO
	.align		4
.L_236:
        /*0018*/ 	.byte	0x04, 0x17
        /*001a*/ 	.short	(.L_238 - .L_237)
.L_237:
        /*001c*/ 	.word	0x00000000
        /*0020*/ 	.short	0x0001
        /*0022*/ 	.short	0x0008
        /*0024*/ 	.byte	0x00, 0xf5, 0x21, 0x00


	//----- nvinfo : EIATTR_KPARAM_INFO
	.align		4
.L_238:
        /*0028*/ 	.byte	0x04, 0x17
        /*002a*/ 	.short	(.L_240 - .L_239)
.L_239:
        /*002c*/ 	.word	0x00000000
        /*0030*/ 	.short	0x0000
        /*0032*/ 	.short	0x0000
        /*0034*/ 	.byte	0x00, 0xf5, 0x21, 0x00


	//----- nvinfo : EIATTR_SPARSE_MMA_MASK
	.align		4
.L_240:
        /*0038*/ 	.byte	0x03, 0x50
        /*003a*/ 	.short	0x0000


	//----- nvinfo : EIATTR_MAXREG_COUNT
	.align		4
        /*003c*/ 	.byte	0x03, 0x1b
        /*003e*/ 	.short	0x00ff


	//----- nvinfo : EIATTR_NUM_BARRIERS
	.align		4
        /*0040*/ 	.byte	0x02, 0x4c
        /*0042*/ 	.byte	0x01
	.zero		1


	//----- nvinfo : EIATTR_MERCURY_ISA_VERSION
	.align		4
        /*0044*/ 	.byte	0x03, 0x5f
        /*0046*/ 	.short	0x0101


	//----- nvinfo : EIATTR_VRC_CTA_INIT_COUNT
	.align		4
        /*0048*/ 	.byte	0x02, 0x4a
	.zero		1
	.zero		1


	//----- nvinfo : EIATTR_EXIT_INSTR_OFFSETS
	.align		4
        /*004c*/ 	.byte	0x04, 0x1c
        /*004e*/ 	.short	(.L_242 - .L_241)


	//   ....[0]....
.L_241:
        /*0050*/ 	.word	0x000002b0


	//   ....[1]....
        /*0054*/ 	.word	0x00000330


	//----- nvinfo : EIATTR_CRS_STACK_SIZE
	.align		4
.L_242:
        /*0058*/ 	.byte	0x04, 0x1e
        /*005a*/ 	.short	(.L_244 - .L_243)
.L_243:
        /*005c*/ 	.word	0x00000000


	//----- nvinfo : EIATTR_CBANK_PARAM_SIZE
	.align		4
.L_244:
        /*0060*/ 	.byte	0x03, 0x19
        /*0062*/ 	.short	0x0014


	//----- nvinfo : EIATTR_PARAM_CBANK
	.align		4
        /*0064*/ 	.byte	0x04, 0x0a
        /*0066*/ 	.short	(.L_246 - .L_245)
	.align		4
.L_245:
        /*0068*/ 	.word	index@(.nv.constant0._Z17ComputeSquaredSumPfS_i)
        /*006c*/ 	.short	0x0380
        /*006e*/ 	.short	0x0014


	//----- nvinfo : EIATTR_SW_WAR
	.align		4
.L_246:
        /*0070*/ 	.byte	0x04, 0x36
        /*0072*/ 	.short	(.L_248 - .L_247)
.L_247:
        /*0074*/ 	.word	0x00000008
.L_248:


//--------------------- .nv.info._Z20__CU_UpdateParameterPfPKffi --------------------------
	.section	.nv.info._Z20__CU_UpdateParameterPfPKffi,"",@"SHT_CUDA_INFO"
	.sectionflags	@""
	.align	4


	//----- nvinfo : EIATTR_CUDA_API_VERSION
	.align		4
        /*0000*/ 	.byte	0x04, 0x37
        /*0002*/ 	.short	(.L_250 - .L_249)
.L_249:
        /*0004*/ 	.word	0x00000082


	//----- nvinfo : EIATTR_KPARAM_INFO
	.align		4
.L_250:
        /*0008*/ 	.byte	0x04, 0x17
        /*000a*/ 	.short	(.L_252 - .L_251)
.L_251:
        /*000c*/ 	.word	0x00000000
        /*0010*/ 	.short	0x0003
        /*0012*/ 	.short	0x0014
        /*0014*/ 	.byte	0x00, 0xf0, 0x11, 0x00


	//----- nvinfo : EIATTR_KPARAM_INFO
	.align		4
.L_252:
        /*0018*/ 	.byte	0x04, 0x17
        /*001a*/ 	.short	(.L_254 - .L_253)
.L_253:
        /*001c*/ 	.word	0x00000000
        /*0020*/ 	.short	0x0002
        /*0022*/ 	.short	0x0010
        /*0024*/ 	.byte	0x00, 0xf0, 0x11, 0x00


	//----- nvinfo : EIATTR_KPARAM_INFO
	.align		4
.L_254:
        /*0028*/ 	.byte	0x04, 0x17
        /*002a*/ 	.short	(.L_256 - .L_255)
.L_255:
        /*002c*/ 	.word	0x00000000
        /*0030*/ 	.short	0x0001
        /*0032*/ 	.short	0x0008
        /*0034*/ 	.byte	0x00, 0xf5, 0x21, 0x00


	//----- nvinfo : EIATTR_KPARAM_INFO
	.align		4
.L_256:
        /*0038*/ 	.byte	0x04, 0x17
        /*003a*/ 	.short	(.L_258 - .L_257)
.L_257:
        /*003c*/ 	.word	0x00000000
        /*0040*/ 	.short	0x0000
        /*0042*/ 	.short	0x0000
        /*0044*/ 	.byte	0x00, 0xf5, 0x21, 0x00


	//----- nvinfo : EIATTR_SPARSE_MMA_MASK
	.align		4
.L_258:
        /*0048*/ 	.byte	0x03, 0x50
        /*004a*/ 	.short	0x0000


	//----- nvinfo : EIATTR_MAXREG_COUNT
	.align		4
        /*004c*/ 	.byte	0x03, 0x1b
        /*004e*/ 	.short	0x00ff


	//----- nvinfo : EIATTR_MERCURY_ISA_VERSION
	.align		4
        /*0050*/ 	.byte	0x03, 0x5f
        /*0052*/ 	.short	0x0101


	//----- nvinfo : EIATTR_VRC_CTA_INIT_COUNT
	.align		4
        /*0054*/ 	.byte	0x02, 0x4a
	.zero		1
	.zero		1


	//----- nvinfo : EIATTR_EXIT_INSTR_OFFSETS
	.align		4
        /*0058*/ 	.byte	0x04, 0x1c
        /*005a*/ 	.short	(.L_260 - .L_259)


	//   ....[0]....
.L_259:
        /*005c*/ 	.word	0x00000070


	//   ....[1]....
        /*0060*/ 	.word	0x00000120


	//----- nvinfo : EIATTR_CBANK_PARAM_SIZE
	.align		4
.L_260:
        /*0064*/ 	.byte	0x03, 0x19
        /*0066*/ 	.short	0x0018


	//----- nvinfo : EIATTR_PARAM_CBANK
	.align		4
        /*0068*/ 	.byte	0x04, 0x0a
        /*006a*/ 	.short	(.L_262 - .L_261)
	.align		4
.L_261:
        /*006c*/ 	.word	index@(.nv.constant0._Z20__CU_UpdateParameterPfPKffi)
        /*0070*/ 	.short	0x0380
        /*0072*/ 	.short	0x0018


	//----- nvinfo : EIATTR_SW_WAR
	.align		4
.L_262:
        /*0074*/ 	.byte	0x04, 0x36
        /*0076*/ 	.short	(.L_264 - .L_263)
.L_263:
        /*0078*/ 	.word	0x00000008
.L_264:


//--------------------- .nv.info._Z11__CU_VecAddPfS_S_ii --------------------------
	.section	.nv.info._Z11__CU_VecAddPfS_S_ii,"",@"SHT_CUDA_INFO"
	.sectionflags	@""
	.align	4


	//----- nvinfo : EIATTR_CUDA_API_VERSION
	.align		4
        /*0000*/ 	.byte	0x04, 0x37
        /*0002*/ 	.short	(.L_266 - .L_265)
.L_265:
        /*0004*/ 	.word	0x00000082


	//----- nvinfo : EIATTR_KPARAM_INFO
	.align		4
.L_266:
        /*0008*/ 	.byte	0x04, 0x17
        /*000a*/ 	.short	(.L_268 - .L_267)
.L_267:
        /*000c*/ 	.word	0x00000000
        /*0010*/ 	.short	0x0004
        /*0012*/ 	.short	0x001c
        /*0014*/ 	.byte	0x00, 0xf0, 0x11, 0x00


	//----- nvinfo : EIATTR_KPARAM_INFO
	.align		4
.L_268:
        /*0018*/ 	.byte	0x04, 0x17
        /*001a*/ 	.short	(.L_270 - .L_269)
.L_269:
        /*001c*/ 	.word	0x00000000
        /*0020*/ 	.short	0x0003
        /*0022*/ 	.short	0x0018
        /*0024*/ 	.byte	0x00, 0xf0, 0x11, 0x00


	//----- nvinfo : EIATTR_KPARAM_INFO
	.align		4
.L_270:
        /*0028*/ 	.byte	0x04, 0x17
        /*002a*/ 	.short	(.L_272 - .L_271)
.L_271:
        /*002c*/ 	.word	0x00000000
        /*0030*/ 	.short	0x0002
        /*0032*/ 	.short	0x0010
        /*0034*/ 	.byte	0x00, 0xf5, 0x21, 0x00


	//----- nvinfo : EIATTR_KPARAM_INFO
	.align		4
.L_272:
        /*0038*/ 	.byte	0x04, 0x17
        /*003a*/ 	.short	(.L_274 - .L_273)
.L_273:
        /*003c*/ 	.word	0x00000000
        /*0040*/ 	.short	0x0001
        /*0042*/ 	.short	0x0008
        /*0044*/ 	.byte	0x00, 0xf5, 0x21, 0x00


	//----- nvinfo : EIATTR_KPARAM_INFO
	.align		4
.L_274:
        /*0048*/ 	.byte	0x04, 0x17
        /*004a*/ 	.short	(.L_276 - .L_275)
.L_275:
        /*004c*/ 	.word	0x00000000
        /*0050*/ 	.short	0x0000
        /*0052*/ 	.short	0x0000
        /*0054*/ 	.byte	0x00, 0xf5, 0x21, 0x00


	//----- nvinfo : EIATTR_SPARSE_MMA_MASK
	.align		4
.L_276:
        /*0058*/ 	.byte	0x03, 0x50
        /*005a*/ 	.short	0x0000


	//----- nvinfo : EIATTR_MAXREG_COUNT
	.align		4
        /*005c*/ 	.byte	0x03, 0x1b
        /*005e*/ 	.short	0x00ff


	//----- nvinfo : EIATTR_MERCURY_ISA_VERSION
	.align		4
        /*0060*/ 	.byte	0x03, 0x5f
        /*0062*/ 	.short	0x0101


	//----- nvinfo : EIATTR_VRC_CTA_INIT_COUNT
	.align		4
        /*0064*/ 	.byte	0x02, 0x4a
	.zero		1
	.zero		1


	//----- nvinfo : EIATTR_EXIT_INSTR_OFFSETS
	.align		4
        /*0068*/ 	.byte	0x04, 0x1c
        /*006a*/ 	.short	(.L_278 - .L_277)


	//   ....[0]....
.L_277:
        /*006c*/ 	.word	0x000000c0


	//   ....[1]....
        /*0070*/ 	.word	0x00000190


	//----- nvinfo : EIATTR_CBANK_PARAM_SIZE
	.align		4
.L_278:
        /*0074*/ 	.byte	0x03, 0x19
        /*0076*/ 	.short	0x0020


	//----- nvinfo : EIATTR_PARAM_CBANK
	.align		4
        /*0078*/ 	.byte	0x04, 0x0a
        /*007a*/ 	.short	(.L_280 - .L_279)
	.align		4
.L_279:
        /*007c*/ 	.word	index@(.nv.constant0._Z11__CU_VecAddPfS_S_ii)
        /*0080*/ 	.short	0x0380
        /*0082*/ 	.short	0x0020


	//----- nvinfo : EIATTR_SW_WAR
	.align		4
.L_280:
        /*0084*/ 	.byte	0x04, 0x36
        /*0086*/ 	.short	(.L_282 - .L_281)
.L_281:
        /*0088*/ 	.word	0x00000008
.L_282:


//--------------------- .nv.info._Z14__CU_TransposePfPKfii --------------------------
	.section	.nv.info._Z14__CU_TransposePfPKfii,"",@"SHT_CUDA_INFO"
	.sectionflags	@""
	.align	4


	//----- nvinfo : EIATTR_CUDA_API_VERSION
	.align		4
        /*0000*/ 	.byte	0x04, 0x37
        /*0002*/ 	.short	(.L_284 - .L_283)
.L_283:
        /*0004*/ 	.word	0x00000082


	//----- nvinfo : EIATTR_KPARAM_INFO
	.align		4
.L_284:
        /*0008*/ 	.byte	0x04, 0x17
        /*000a*/ 	.short	(.L_286 - .L_285)
.L_285:
        /*000c*/ 	.word	0x00000000
        /*0010*/ 	.short	0x0003
        /*0012*/ 	.short	0x0014
        /*0014*/ 	.byte	0x00, 0xf0, 0x11, 0x00


	//----- nvinfo : EIATTR_KPARAM_INFO
	.align		4
.L_286:
        /*0018*/ 	.byte	0x04, 0x17
        /*001a*/ 	.short	(.L_288 - .L_287)
.L_287:
        /*001c*/ 	.word	0x00000000
        /*0020*/ 	.short	0x0002
        /*0022*/ 	.short	0x0010
        /*0024*/ 	.byte	0x00, 0xf0, 0x11, 0x00


	//----- nvinfo : EIATTR_KPARAM_INFO
	.align		4
.L_288:
        /*0028*/ 	.byte	0x04, 0x17
        /*002a*/ 	.short	(.L_290 - .L_289)
.L_289:
        /*002c*/ 	.word	0x00000000
        /*0030*/ 	.short	0x0001
        /*0032*/ 	.short	0x0008
        /*0034*/ 	.byte	0x00, 0xf5, 0x21, 0x00


	//----- nvinfo : EIATTR_KPARAM_INFO
	.align		4
.L_290:
        /*0038*/ 	.byte	0x04, 0x17
        /*003a*/ 	.short	(.L_292 - .L_291)
.L_291:
        /*003c*/ 	.word	0x00000000
        /*0040*/ 	.short	0x0000
        /*0042*/ 	.short	0x0000
        /*0044*/ 	.byte	0x00, 0xf5, 0x21, 0x00


	//----- nvinfo : EIATTR_SPARSE_MMA_MASK
	.align		4
.L_292:
        /*0048*/ 	.byte	0x03, 0x50
        /*004a*/ 	.short	0x0000


	//----- nvinfo : EIATTR_MAXREG_COUNT
	.align		4
        /*004c*/ 	.byte	0x03, 0x1b
        /*004e*/ 	.short	0x00ff


	//----- nvinfo : EIATTR_MERCURY_ISA_VERSION
	.align		4
        /*0050*/ 	.byte	0x03, 0x5f
        /*0052*/ 	.short	0x0101


	//----- nvinfo : EIATTR_VRC_CTA_INIT_COUNT
	.align		4
        /*0054*/ 	.byte	0x02, 0x4a
	.zero		1
	.zero		1


	//----- nvinfo : EIATTR_EXIT_INSTR_OFFSETS
	.align		4
        /*0058*/ 	.byte	0x04, 0x1c
        /*005a*/ 	.short	(.L_294 - .L_293)


	//   ....[0]....
.L_293:
        /*005c*/ 	.word	0x000000c0


	//   ....[1]....
        /*0060*/ 	.word	0x00000160


	//----- nvinfo : EIATTR_CBANK_PARAM_SIZE
	.align		4
.L_294:
        /*0064*/ 	.byte	0x03, 0x19
        /*0066*/ 	.short	0x0018


	//----- nvinfo : EIATTR_PARAM_CBANK
	.align		4
        /*0068*/ 	.byte	0x04, 0x0a
        /*006a*/ 	.short	(.L_296 - .L_295)
	.align		4
.L_295:
        /*006c*/ 	.word	index@(.nv.constant0._Z14__CU_TransposePfPKfii)
        /*0070*/ 	.short	0x0380
        /*0072*/ 	.short	0x0018


	//----- nvinfo : EIATTR_SW_WAR
	.align		4
.L_296:
        /*0074*/ 	.byte	0x04, 0x36
        /*0076*/ 	.short	(.L_298 - .L_297)
.L_297:
        /*0078*/ 	.word	0x00000008
.L_298:


//--------------------- .nv.info._Z9__CU_ReLUPfi  --------------------------
	.section	.nv.info._Z9__CU_ReLUPfi,"",@"SHT_CUDA_INFO"
	.sectionflags	@""
	.align	4


	//----- nvinfo : EIATTR_CUDA_API_VERSION
	.align		4
        /*0000*/ 	.byte	0x04, 0x37
        /*0002*/ 	.short	(.L_300 - .L_299)
.L_299:
        /*0004*/ 	.word	0x00000082


	//----- nvinfo : EIATTR_KPARAM_INFO
	.align		4
.L_300:
        /*0008*/ 	.byte	0x04, 0x17
        /*000a*/ 	.short	(.L_302 - .L_301)
.L_301:
        /*000c*/ 	.word	0x00000000
        /*0010*/ 	.short	0x0001
        /*0012*/ 	.short	0x0008
        /*0014*/ 	.byte	0x00, 0xf0, 0x11, 0x00


	//----- nvinfo : EIATTR_KPARAM_INFO
	.align		4
.L_302:
        /*0018*/ 	.byte	0x04, 0x17
        /*001a*/ 	.short	(.L_304 - .L_303)
.L_303:
        /*001c*/ 	.word	0x00000000
        /*0020*/ 	.short	0x0000
        /*0022*/ 	.short	0x0000
        /*0024*/ 	.byte	0x00, 0xf5, 0x21, 0x00


	//----- nvinfo : EIATTR_SPARSE_MMA_MASK
	.align		4
.L_304:
        /*0028*/ 	.byte	0x03, 0x50
        /*002a*/ 	.short	0x0000


	//----- nvinfo : EIATTR_MAXREG_COUNT
	.align		4
        /*002c*/ 	.byte	0x03, 0x1b
        /*002e*/ 	.short	0x00ff


	//----- nvinfo : EIATTR_MERCURY_ISA_VERSION
	.align		4
        /*0030*/ 	.byte	0x03, 0x5f
        /*0032*/ 	.short	0x0101


	//----- nvinfo : EIATTR_VRC_CTA_INIT_COUNT
	.align		4
        /*0034*/ 	.byte	0x02, 0x4a
	.zero		1
	.zero		1


	//----- nvinfo : EIATTR_EXIT_INSTR_OFFSETS
	.align		4
        /*0038*/ 	.byte	0x04, 0x1c
        /*003a*/ 	.short	(.L_306 - .L_305)


	//   ....[0]....
.L_305:
        /*003c*/ 	.word	0x00000070


	//   ....[1]....
        /*0040*/ 	.word	0x000000e0


	//----- nvinfo : EIATTR_CBANK_PARAM_SIZE
	.align		4
.L_306:
        /*0044*/ 	.byte	0x03, 0x19
        /*0046*/ 	.short	0x000c


	//----- nvinfo : EIATTR_PARAM_CBANK
	.align		4
        /*0048*/ 	.byte	0x04, 0x0a
        /*004a*/ 	.short	(.L_308 - .L_307)
	.align		4
.L_307:
        /*004c*/ 	.word	index@(.nv.constant0._Z9__CU_ReLUPfi)
        /*0050*/ 	.short	0x0380
        /*0052*/ 	.short	0x000c


	//----- nvinfo : EIATTR_SW_WAR
	.align		4
.L_308:
        /*0054*/ 	.byte	0x04, 0x36
        /*0056*/ 	.short	(.L_310 - .L_309)
.L_309:
        /*0058*/ 	.word	0x00000008
.L_310:


//--------------------- .nv.info._Z16__CU_MatmulBatchPfS_S_iii --------------------------
	.section	.nv.info._Z16__CU_MatmulBatchPfS_S_iii,"",@"SHT_CUDA_INFO"
	.sectionflags	@""
	.align	4


	//----- nvinfo : EIATTR_CUDA_API_VERSION
	.align		4
        /*0000*/ 	.byte	0x04, 0x37
        /*0002*/ 	.short	(.L_312 - .L_311)
.L_311:
        /*0004*/ 	.word	0x00000082


	//----- nvinfo : EIATTR_KPARAM_INFO
	.align		4
.L_312:
        /*0008*/ 	.byte	0x04, 0x17
        /*000a*/ 	.short	(.L_314 - .L_313)
.L_313:
        /*000c*/ 	.word	0x00000000
        /*0010*/ 	.short	0x0005
        /*0012*/ 	.short	0x0020
        /*0014*/ 	.byte	0x00, 0xf0, 0x11, 0x00


	//----- nvinfo : EIATTR_KPARAM_INFO
	.align		4
.L_314:
        /*0018*/ 	.byte	0x04, 0x17
        /*001a*/ 	.short	(.L_316 - .L_315)
.L_315:
        /*001c*/ 	.word	0x00000000
        /*0020*/ 	.short	0x0004
        /*0022*/ 	.short	0x001c
        /*0024*/ 	.byte	0x00, 0xf0, 0x11, 0x00


	//----- nvinfo : EIATTR_KPARAM_INFO
	.align		4
.L_316:
        /*0028*/ 	.byte	0x04, 0x17
        /*002a*/ 	.short	(.L_318 - .L_317)
.L_317:
        /*002c*/ 	.word	0x00000000
        /*0030*/ 	.short	0x0003
        /*0032*/ 	.short	0x0018
        /*0034*/ 	.byte	0x00, 0xf0, 0x11, 0x00


	//----- nvinfo : EIATTR_KPARAM_INFO
	.align		4
.L_318:
        /*0038*/ 	.byte	0x04, 0x17
        /*003a*/ 	.short	(.L_320 - .L_319)
.L_319:
        /*003c*/ 	.word	0x00000000
        /*0040*/ 	.short	0x0002
        /*0042*/ 	.short	0x0010
        /*0044*/ 	.byte	0x00, 0xf5, 0x21, 0x00


	//----- nvinfo : EIATTR_KPARAM_INFO
	.align		4
.L_320:
        /*0048*/ 	.byte	0x04, 0x17
        /*004a*/ 	.short	(.L_322 - .L_321)
.L_321:
        /*004c*/ 	.word	0x00000000
        /*0050*/ 	.short	0x0001
        /*0052*/ 	.short	0x0008
        /*0054*/ 	.byte	0x00, 0xf5, 0x21, 0x00


	//----- nvinfo : EIATTR_KPARAM_INFO
	.align		4
.L_322:
        /*0058*/ 	.byte	0x04, 0x17
        /*005a*/ 	.short	(.L_324 - .L_323)
.L_323:
        /*005c*/ 	.word	0x00000000
        /*0060*/ 	.short	0x0000
        /*0062*/ 	.short	0x0000
        /*0064*/ 	.byte	0x00, 0xf5, 0x21, 0x00


	//----- nvinfo : EIATTR_SPARSE_MMA_MASK
	.align		4
.L_324:
        /*0068*/ 	.byte	0x03, 0x50
        /*006a*/ 	.short	0x0000


	//----- nvinfo : EIATTR_MAXREG_COUNT
	.align		4
        /*006c*/ 	.byte	0x03, 0x1b
        /*006e*/ 	.short	0x00ff


	//----- nvinfo : EIATTR_MERCURY_ISA_VERSION
	.align		4
        /*0070*/ 	.byte	0x03, 0x5f
        /*0072*/ 	.short	0x0101


	//----- nvinfo : EIATTR_VRC_CTA_INIT_COUNT
	.align		4
        /*0074*/ 	.byte	0x02, 0x4a
	.zero		1
	.zero		1


	//----- nvinfo : EIATTR_EXIT_INSTR_OFFSETS
	.align		4
        /*0078*/ 	.byte	0x04, 0x1c
        /*007a*/ 	.short	(.L_326 - .L_325)


	//   ....[0]....
.L_325:
        /*007c*/ 	.word	0x000000d0


	//   ....[1]....
        /*0080*/ 	.word	0x000008f0


	//----- nvinfo : EIATTR_CBANK_PARAM_SIZE
	.align		4
.L_326:
        /*0084*/ 	.byte	0x03, 0x19
        /*0086*/ 	.short	0x0024


	//----- nvinfo : EIATTR_PARAM_CBANK
	.align		4
        /*0088*/ 	.byte	0x04, 0x0a
        /*008a*/ 	.short	(.L_328 - .L_327)
	.align		4
.L_327:
        /*008c*/ 	.word	index@(.nv.constant0._Z16__CU_MatmulBatchPfS_S_iii)
        /*0090*/ 	.short	0x0380
        /*0092*/ 	.short	0x0024


	//----- nvinfo : EIATTR_SW_WAR
	.align		4
.L_328:
        /*0094*/ 	.byte	0x04, 0x36
        /*0096*/ 	.short	(.L_330 - .L_329)
.L_329:
        /*0098*/ 	.word	0x00000008
.L_330:


//--------------------- .nv.info._Z18CU_relu_derivativePfS_i --------------------------
	.section	.nv.info._Z18CU_relu_derivativePfS_i,"",@"SHT_CUDA_INFO"
	.sectionflags	@""
	.align	4


	//----- nvinfo : EIATTR_CUDA_API_VERSION
	.align		4
        /*0000*/ 	.byte	0x04, 0x37
        /*0002*/ 	.short	(.L_332 - .L_331)
.L_331:
        /*0004*/ 	.word	0x00000082


	//----- nvinfo : EIATTR_KPARAM_INFO
	.align		4
.L_332:
        /*0008*/ 	.byte	0x04, 0x17
        /*000a*/ 	.short	(.L_334 - .L_333)
.L_333:
        /*000c*/ 	.word	0x00000000
        /*0010*/ 	.short	0x0002
        /*0012*/ 	.short	0x0010
        /*0014*/ 	.byte	0x00, 0xf0, 0x11, 0x00


	//----- nvinfo : EIATTR_KPARAM_INFO
	.align		4
.L_334:
        /*0018*/ 	.byte	0x04, 0x17
        /*001a*/ 	.short	(.L_336 - .L_335)
.L_335:
        /*001c*/ 	.word	0x00000000
        /*0020*/ 	.short	0x0001
        /*0022*/ 	.short	0x0008
        /*0024*/ 	.byte	0x00, 0xf5, 0x21, 0x00


	//----- nvinfo : EIATTR_KPARAM_INFO
	.align		4
.L_336:
        /*0028*/ 	.byte	0x04, 0x17
        /*002a*/ 	.short	(.L_338 - .L_337)
.L_337:
        /*002c*/ 	.word	0x00000000
        /*0030*/ 	.short	0x0000
        /*0032*/ 	.short	0x0000
        /*0034*/ 	.byte	0x00, 0xf5, 0x21, 0x00


	//----- nvinfo : EIATTR_SPARSE_MMA_MASK
	.align		4
.L_338:
        /*0038*/ 	.byte	0x03, 0x50
        /*003a*/ 	.short	0x0000


	//----- nvinfo : EIATTR_MAXREG_COUNT
	.align		4
        /*003c*/ 	.byte	0x03, 0x1b
        /*003e*/ 	.short	0x00ff


	//----- nvinfo : EIATTR_MERCURY_ISA_VERSION
	.align		4
        /*0040*/ 	.byte	0x03, 0x5f
        /*0042*/ 	.short	0x0101


	//----- nvinfo : EIATTR_VRC_CTA_INIT_COUNT
	.align		4
        /*0044*/ 	.byte	0x02, 0x4a
	.zero		1
	.zero		1


	//----- nvinfo : EIATTR_EXIT_INSTR_OFFSETS
	.align		4
        /*0048*/ 	.byte	0x04, 0x1c
        /*004a*/ 	.short	(.L_340 - .L_339)


	//   ....[0]....
.L_339:
        /*004c*/ 	.word	0x00000070


	//   ....[1]....
        /*0050*/ 	.word	0x00000120


	//----- nvinfo : EIATTR_CBANK_PARAM_SIZE
	.align		4
.L_340:
        /*0054*/ 	.byte	0x03, 0x19
        /*0056*/ 	.short	0x0014


	//----- nvinfo : EIATTR_PARAM_CBANK
	.align		4
        /*0058*/ 	.byte	0x04, 0x0a
        /*005a*/ 	.short	(.L_342 - .L_341)
	.align		4
.L_341:
        /*005c*/ 	.word	index@(.nv.constant0._Z18CU_relu_derivativePfS_i)
        /*0060*/ 	.short	0x0380
        /*0062*/ 	.short	0x0014


	//----- nvinfo : EIATTR_SW_WAR
	.align		4
.L_342:
        /*0064*/ 	.byte	0x04, 0x36
        /*0066*/ 	.short	(.L_344 - .L_343)
.L_343:
        /*0068*/ 	.word	0x00000008
.L_344:


//--------------------- .nv.info._Z14CU_init_randomPfiy --------------------------
	.section	.nv.info._Z14CU_init_randomPfiy,"",@"SHT_CUDA_INFO"
	.sectionflags	@""
	.align	4


	//----- nvinfo : EIATTR_CUDA_API_VERSION
	.align		4
        /*0000*/ 	.byte	0x04, 0x37
        /*0002*/ 	.short	(.L_346 - .L_345)
.L_345:
        /*0004*/ 	.word	0x00000082


	//----- nvinfo : EIATTR_KPARAM_INFO
	.align		4
.L_346:
        /*0008*/ 	.byte	0x04, 0x17
        /*000a*/ 	.short	(.L_348 - .L_347)
.L_347:
        /*000c*/ 	.word	0x00000000
        /*0010*/ 	.short	0x0002
        /*0012*/ 	.short	0x0010
        /*0014*/ 	.byte	0x00, 0xf0, 0x21, 0x00


	//----- nvinfo : EIATTR_KPARAM_INFO
	.align		4
.L_348:
        /*0018*/ 	.byte	0x04, 0x17
        /*001a*/ 	.short	(.L_350 - .L_349)
.L_349:
        /*001c*/ 	.word	0x00000000
        /*0020*/ 	.short	0x0001
        /*0022*/ 	.short	0x0008
        /*0024*/ 	.byte	0x00, 0xf0, 0x11, 0x00


	//----- nvinfo : EIATTR_KPARAM_INFO
	.align		4
.L_350:
        /*0028*/ 	.byte	0x04, 0x17
        /*002a*/ 	.short	(.L_352 - .L_351)
.L_351:
        /*002c*/ 	.word	0x00000000
        /*0030*/ 	.short	0x0000
        /*0032*/ 	.short	0x0000
        /*0034*/ 	.byte	0x00, 0xf5, 0x21, 0x00


	//----- nvinfo : EIATTR_SPARSE_MMA_MASK
	.align		4
.L_352:
        /*0038*/ 	.byte	0x03, 0x50
        /*003a*/ 	.short	0x0000


	//----- nvinfo : EIATTR_MAXREG_COUNT
	.align		4
        /*003c*/ 	.byte	0x03, 0x1b
        /*003e*/ 	.short	0x00ff


	//----- nvinfo : EIATTR_MERCURY_ISA_VERSION
	.align		4
        /*0040*/ 	.byte	0x03, 0x5f
        /*0042*/ 	.short	0x0101


	//----- nvinfo : EIATTR_VRC_CTA_INIT_COUNT
	.align		4
        /*0044*/ 	.byte	0x02, 0x4a
	.zero		1
	.zero		1


	//----- nvinfo : EIATTR_EXIT_INSTR_OFFSETS
	.align		4
        /*0048*/ 	.byte	0x04, 0x1c
        /*004a*/ 	.short	(.L_354 - .L_353)


	//   ....[0]....
.L_353:
        /*004c*/ 	.word	0x00000080


	//   ....[1]....
        /*0050*/ 	.word	0x00002820


	//----- nvinfo : EIATTR_CRS_STACK_SIZE
	.align		4
.L_354:
        /*0054*/ 	.byte	0x04, 0x1e
        /*0056*/ 	.short	(.L_356 - .L_355)
.L_355:
        /*0058*/ 	.word	0x00000000


	//----- nvinfo : EIATTR_CBANK_PARAM_SIZE
	.align		4
.L_356:
        /*005c*/ 	.byte	0x03, 0x19
        /*005e*/ 	.short	0x0018


	//----- nvinfo : EIATTR_PARAM_CBANK
	.align		4
        /*0060*/ 	.byte	0x04, 0x0a
        /*0062*/ 	.short	(.L_358 - .L_357)
	.align		4
.L_357:
        /*0064*/ 	.word	index@(.nv.constant0._Z14CU_init_randomPfiy)
        /*0068*/ 	.short	0x0380
        /*006a*/ 	.short	0x0018


	//----- nvinfo : EIATTR_SW_WAR
	.align		4
.L_358:
        /*006c*/ 	.byte	0x04, 0x36
        /*006e*/ 	.short	(.L_360 - .L_359)
.L_359:
        /*0070*/ 	.word	0x00000008
.L_360:


//--------------------- .nv.callgraph             --------------------------
	.section	.nv.callgraph,"",@"SHT_CUDA_CALLGRAPH"
	.align	4
	.sectionentsize	8
	.align		4
        /*0000*/ 	.word	0x00000000
	.align		4
        /*0004*/ 	.word	0xffffffff
	.align		4
        /*0008*/ 	.word	0x00000000
	.align		4
        /*000c*/ 	.word	0xfffffffe
	.align		4
        /*0010*/ 	.word	0x00000000
	.align		4
        /*0014*/ 	.word	0xfffffffd
	.align		4
        /*0018*/ 	.word	0x00000000
	.align		4
        /*001c*/ 	.word	0xfffffffc


//--------------------- .nv.constant4             --------------------------
	.section	.nv.constant4,"a",@progbits
	.align	8
	.align		8
.nv.constant4:
        /*0000*/ 	.dword	precalc_xorwow_matrix
	.align		8
        /*0008*/ 	.dword	precalc_xorwow_offset_matrix
	.align		8
        /*0010*/ 	.dword	mrg32k3aM1
	.align		8
        /*0018*/ 	.dword	mrg32k3aM2
	.align		8
        /*0020*/ 	.dword	mrg32k3aM1SubSeq
	.align		8
        /*0028*/ 	.dword	mrg32k3aM2SubSeq
	.align		8
        /*0030*/ 	.dword	mrg32k3aM1Seq
	.align		8
        /*0038*/ 	.dword	mrg32k3aM2Seq


//--------------------- .nv.constant3             --------------------------
	.section	.nv.constant3,"a",@progbits
	.align	8
.nv.constant3:
	.type		__cr_lgamma_table,@object
	.size		__cr_lgamma_table,(.L_8 - __cr_lgamma_table)
__cr_lgamma_table:
        /*0000*/ 	.byte	0x00, 0x00, 0x00, 0x00, 0x00, 0x00, 0x00, 0x00, 0x00, 0x00, 0x00, 0x00, 0x00, 0x00, 0x00, 0x00
        /*0010*/ 	.byte	0xef, 0x39, 0xfa, 0xfe, 0x42, 0x2e, 0xe6, 0x3f, 0x02, 0x20, 0x2a, 0xfa, 0x0b, 0xab, 0xfc, 0x3f
        /*0020*/ 	.byte	0xf9, 0x2c, 0x92, 0x7c, 0xa7, 0x6c, 0x09, 0x40, 0xc9, 0x79, 0x44, 0x3c, 0x64, 0x26, 0x13, 0x40
        /*0030*/ 	.byte	0xca, 0x01, 0xcf, 0x3a, 0x27, 0x51, 0x1a, 0x40, 0x30, 0xcc, 0x2d, 0xf3, 0xe1, 0x0c, 0x21, 0x40
        /*0040*/ 	.byte	0x0d, 0xb7, 0xfc, 0x82, 0x8e, 0x35, 0x25, 0x40
.L_8:


//--------------------- .text._Z25__CU_CrossEntropyGradientPfPKfS1_ii --------------------------
	.section	.text._Z25__CU_CrossEntropyGradientPfPKfS1_ii,"ax",@progbits
	.align	128
        .global         _Z25__CU_CrossEntropyGradientPfPKfS1_ii
        .type           _Z25__CU_CrossEntropyGradientPfPKfS1_ii,@function
        .size           _Z25__CU_CrossEntropyGradientPfPKfS1_ii,(.L_x_161 - _Z25__CU_CrossEntropyGradientPfPKfS1_ii)
        .other          _Z25__CU_CrossEntropyGradientPfPKfS1_ii,@"STO_CUDA_ENTRY STV_DEFAULT"
_Z25__CU_CrossEntropyGradientPfPKfS1_ii:
.text._Z25__CU_CrossEntropyGradientPfPKfS1_ii:
[----:B------:R-:W-:Y:S01]  /*0000*/  LDC R1, c[0x0][0x37c] ;  /* 0x0000df00ff017b82 */ /* 0x000fe20000000800 */
[----:B------:R-:W0:Y:S07]  /*0010*/  S2R R3, SR_TID.X ;  /* 0x0000000000037919 */ /* 0x000e2e0000002100 */
[----:B------:R-:W0:Y:S01]  /*0020*/  S2UR UR4, SR_CTAID.X ;  /* 0x00000000000479c3 */ /* 0x000e220000002500 */
[----:B------:R-:W1:Y:S07]  /*0030*/  LDCU UR5, c[0x0][0x398] ;  /* 0x00007300ff0577ac */ /* 0x000e6e0008000800 */
[----:B------:R-:W0:Y:S02]  /*0040*/  LDC R2, c[0x0][0x360] ;  /* 0x0000d800ff027b82 */ /* 0x000e240000000800 */
[----:B0-----:R-:W-:-:S05]  /*0050*/  IMAD R2, R2, UR4, R3 ;  /* 0x0000000402027c24 */ /* 0x001fca000f8e0203 */
[----:B-1----:R-:W-:-:S13]  /*0060*/  ISETP.GE.AND P0, PT, R2, UR5, PT ;  /* 0x0000000502007c0c */ /* 0x002fda000bf06270 */
[----:B------:R-:W-:Y:S05]  /*0070*/  @P0 EXIT ;  /* 0x000000000000094d */ /* 0x000fea0003800000 */
[----:B------:R-:W0:Y:S01]  /*0080*/  LDC.64 R6, c[0x0][0x390] ;  /* 0x0000e400ff067b82 */ /* 0x000e220000000a00 */
[----:B------:R-:W1:Y:S01]  /*0090*/  LDCU.64 UR4, c[0x0][0x358] ;  /* 0x00006b00ff0477ac */ /* 0x000e620008000a00 */
[----:B------:R-:W2:Y:S06]  /*00a0*/  LDCU UR6, c[0x0][0x39c] ;  /* 0x00007380ff0677ac */ /* 0x000eac0008000800 */
[----:B------:R-:W3:Y:S01]  /*00b0*/  LDC.64 R4, c[0x0][0x388] ;  /* 0x0000e200ff047b82 */ /* 0x000ee20000000a00 */
[----:B0-----:R-:W-:-:S06]  /*00c0*/  IMAD.WIDE R6, R2, 0x4, R6 ;  /* 0x0000000402067825 */ /* 0x001fcc00078e0206 */
[----:B-1----:R-:W4:Y:S01]  /*00d0*/  LDG.E R7, desc[UR4][R6.64] ;  /* 0x0000000406077981 */ /* 0x002f22000c1e1900 */
[----:B---3--:R-:W-:-:S05]  /*00e0*/  IMAD.WIDE R4, R2, 0x4, R4 ;  /* 0x0000000402047825 */ /* 0x008fca00078e0204 */
[----:B------:R-:W4:Y:S01]  /*00f0*/  LDG.E R0, desc[UR4][R4.64] ;  /* 0x0000000404007981 */ /* 0x000f22000c1e1900 */
[----:B--2---:R-:W-:-:S04]  /*0100*/  I2FP.F32.S32 R3, UR6 ;  /* 0x0000000600037c45 */ /* 0x004fc80008201400 */
[----:B------:R-:W0:Y:S01]  /*0110*/  MUFU.RCP R8, R3 ;  /* 0x0000000300087308 */ /* 0x000e220000001000 */
[----:B------:R-:W-:Y:S01]  /*0120*/  BSSY.RECONVERGENT B0, `(.L_x_0) ;  /* 0x000000c000007945 */ /* 0x000fe20003800200 */
[----:B0-----:R-:W-:-:S04]  /*0130*/  FFMA R9, -R3, R8, 1 ;  /* 0x3f80000003097423 */ /* 0x001fc80000000108 */
[----:B------:R-:W-:Y:S01]  /*0140*/  FFMA R9, R8, R9, R8 ;  /* 0x0000000908097223 */ /* 0x000fe20000000008 */
[----:B----4-:R-:W-:-:S04]  /*0150*/  FADD R0, R0, -R7 ;  /* 0x8000000700007221 */ /* 0x010fc80000000000 */
[----:B------:R-:W0:Y:S01]  /*0160*/  FCHK P0, R0, R3 ;  /* 0x0000000300007302 */ /* 0x000e220000000000 */
[----:B------:R-:W-:-:S04]  /*0170*/  FFMA R8, R0, R9, RZ ;  /* 0x0000000900087223 */ /* 0x000fc800000000ff */
[----:B------:R-:W-:-:S04]  /*0180*/  FFMA R10, -R3, R8, R0 ;  /* 0x00000008030a7223 */ /* 0x000fc80000000100 */
[----:B------:R-:W-:Y:S01]  /*0190*/  FFMA R9, R9, R10, R8 ;  /* 0x0000000a09097223 */ /* 0x000fe20000000008 */
[----:B0-----:R-:W-:Y:S06]  /*01a0*/  @!P0 BRA `(.L_x_1) ;  /* 0x00000000000c8947 */ /* 0x001fec0003800000 */
[----:B------:R-:W-:-:S07]  /*01b0*/  MOV R4, 0x1d0 ;  /* 0x000001d000047802 */ /* 0x000fce0000000f00 */
[----:B------:R-:W-:Y:S05]  /*01c0*/  CALL.REL.NOINC `($__internal_0_$__cuda_sm3x_div_rn_noftz_f32_slowpath) ;  /* 0x0000000000187944 */ /* 0x000fea0003c00000 */
[----:B------:R-:W-:-:S07]  /*01d0*/  IMAD.MOV.U32 R9, RZ, RZ, R0 ;  /* 0x000000ffff097224 */ /* 0x000fce00078e0000 */
.L_x_1:
[----:B------:R-:W-:Y:S05]  /*01e0*/  BSYNC.RECONVERGENT B0 ;  /* 0x0000000000007941 */ /* 0x000fea0003800200 */
.L_x_0:
[----:B------:R-:W0:Y:S02]  /*01f0*/  LDC.64 R4, c[0x0][0x380] ;  /* 0x0000e000ff047b82 */ /* 0x000e240000000a00 */
[----:B0-----:R-:W-:-:S05]  /*0200*/  IMAD.WIDE R2, R2, 0x4, R4 ;  /* 0x0000000402027825 */ /* 0x001fca00078e0204 */
[----:B------:R-:W-:Y:S01]  /*0210*/  STG.E desc[UR4][R2.64], R9 ;  /* 0x0000000902007986 */ /* 0x000fe2000c101904 */
[----:B------:R-:W-:Y:S05]  /*0220*/  EXIT ;  /* 0x000000000000794d */ /* 0x000fea0003800000 */
        .weak           $__internal_0_$__cuda_sm3x_div_rn_noftz_f32_slowpath
        .type           $__internal_0_$__cuda_sm3x_div_rn_noftz_f32_slowpath,@function
        .size           $__internal_0_$__cuda_sm3x_div_rn_noftz_f32_slowpath,(.L_x_161 - $__internal_0_$__cuda_sm3x_div_rn_noftz_f32_slowpath)
$__internal_0_$__cuda_sm3x_div_rn_noftz_f32_slowpath:
[--C-:B------:R-:W-:Y:S01]  /*0230*/  SHF.R.U32.HI R6, RZ, 0x17, R3.reuse ;  /* 0x00000017ff067819 */ /* 0x100fe20000011603 */
[----:B------:R-:W-:Y:S01]  /*0240*/  BSSY.RECONVERGENT B1, `(.L_x_2) ;  /* 0x0000064000017945 */ /* 0x000fe20003800200 */
[--C-:B------:R-:W-:Y:S01]  /*0250*/  SHF.R.U32.HI R5, RZ, 0x17, R0.reuse ;  /* 0x00000017ff057819 */ /* 0x100fe20000011600 */
[----:B------:R-:W-:Y:S01]  /*0260*/  IMAD.MOV.U32 R7, RZ, RZ, R0 ;  /* 0x000000ffff077224 */ /* 0x000fe200078e0000 */
[----:B------:R-:W-:Y:S01]  /*0270*/  LOP3.LUT R6, R6, 0xff, RZ, 0xc0, !PT ;  /* 0x000000ff06067812 */ /* 0x000fe200078ec0ff */
[----:B------:R-:W-:Y:S01]  /*0280*/  IMAD.MOV.U32 R8, RZ, RZ, R3 ;  /* 0x000000ffff087224 */ /* 0x000fe200078e0003 */
[----:B------:R-:W-:-:S03]  /*0290*/  LOP3.LUT R5, R5, 0xff, RZ, 0xc0, !PT ;  /* 0x000000ff05057812 */ /* 0x000fc600078ec0ff */
[----:B------:R-:W-:Y:S02]  /*02a0*/  VIADD R11, R6, 0xffffffff ;  /* 0xffffffff060b7836 */ /* 0x000fe40000000000 */
[----:B------:R-:W-:-:S03]  /*02b0*/  VIADD R10, R5, 0xffffffff ;  /* 0xffffffff050a7836 */ /* 0x000fc60000000000 */
[----:B------:R-:W-:-:S04]  /*02c0*/  ISETP.GT.U32.AND P0, PT, R11, 0xfd, PT ;  /* 0x000000fd0b00780c */ /* 0x000fc80003f04070 */
[----:B------:R-:W-:-:S13]  /*02d0*/  ISETP.GT.U32.OR P0, PT, R10, 0xfd, P0 ;  /* 0x000000fd0a00780c */ /* 0x000fda0000704470 */
[----:B------:R-:W-:Y:S01]  /*02e0*/  @!P0 IMAD.MOV.U32 R9, RZ, RZ, RZ ;  /* 0x000000ffff098224 */ /* 0x000fe200078e00ff */
[----:B------:R-:W-:Y:S06]  /*02f0*/  @!P0 BRA `(.L_x_3) ;  /* 0x00000000005c8947 */ /* 0x000fec0003800000 */
[----:B------:R-:W-:Y:S02]  /*0300*/  FSETP.GTU.FTZ.AND P0, PT, |R0|, +INF , PT ;  /* 0x7f8000000000780b */ /* 0x000fe40003f1c200 */
[----:B------:R-:W-:-:S04]  /*0310*/  FSETP.GTU.FTZ.AND P1, PT, |R3|, +INF , PT ;  /* 0x7f8000000300780b */ /* 0x000fc80003f3c200 */
[----:B------:R-:W-:-:S13]  /*0320*/  PLOP3.LUT P0, PT, P0, P1, PT, 0xf8, 0x8f ;  /* 0x00000000008f781c */ /* 0x000fda0000703f70 */
[----:B------:R-:W-:Y:S05]  /*0330*/  @P0 BRA `(.L_x_4) ;  /* 0x00000004004c0947 */ /* 0x000fea0003800000 */
[----:B------:R-:W-:-:S13]  /*0340*/  LOP3.LUT P0, RZ, R8, 0x7fffffff, R7, 0xc8, !PT ;  /* 0x7fffffff08ff7812 */ /* 0x000fda000780c807 */
[----:B------:R-:W-:Y:S05]  /*0350*/  @!P0 BRA `(.L_x_5) ;  /* 0x00000004003c8947 */ /* 0x000fea0003800000 */
[C---:B------:R-:W-:Y:S02]  /*0360*/  FSETP.NEU.FTZ.AND P2, PT, |R0|.reuse, +INF , PT ;  /* 0x7f8000000000780b */ /* 0x040fe40003f5d200 */
[----:B------:R-:W-:Y:S02]  /*0370*/  FSETP.NEU.FTZ.AND P1, PT, |R3|, +INF , PT ;  /* 0x7f8000000300780b */ /* 0x000fe40003f3d200 */
[----:B------:R-:W-:-:S11]  /*0380*/  FSETP.NEU.FTZ.AND P0, PT, |R0|, +INF , PT ;  /* 0x7f8000000000780b */ /* 0x000fd60003f1d200 */
[----:B------:R-:W-:Y:S05]  /*0390*/  @!P1 BRA !P2, `(.L_x_5) ;  /* 0x00000004002c9947 */ /* 0x000fea0005000000 */
[----:B------:R-:W-:-:S04]  /*03a0*/  LOP3.LUT P2, RZ, R7, 0x7fffffff, RZ, 0xc0, !PT ;  /* 0x7fffffff07ff7812 */ /* 0x000fc8000784c0ff */
[----:B------:R-:W-:-:S13]  /*03b0*/  PLOP3.LUT P1, PT, P1, P2, PT, 0x2f, 0xf2 ;  /* 0x0000000000f2781c */ /* 0x000fda0000f24577 */
[----:B------:R-:W-:Y:S05]  /*03c0*/  @P1 BRA `(.L_x_6) ;  /* 0x0000000400181947 */ /* 0x000fea0003800000 */
[----:B------:R-:W-:-:S04]  /*03d0*/  LOP3.LUT P1, RZ, R8, 0x7fffffff, RZ, 0xc0, !PT ;  /* 0x7fffffff08ff7812 */ /* 0x000fc8000782c0ff */
[----:B------:R-:W-:-:S13]  /*03e0*/  PLOP3.LUT P0, PT, P0, P1, PT, 0x2f, 0xf2 ;  /* 0x0000000000f2781c */ /* 0x000fda0000702577 */
[----:B------:R-:W-:Y:S05]  /*03f0*/  @P0 BRA `(.L_x_7) ;  /* 0x0000000400000947 */ /* 0x000fea0003800000 */
[----:B------:R-:W-:Y:S02]  /*0400*/  ISETP.GE.AND P0, PT, R10, RZ, PT ;  /* 0x000000ff0a00720c */ /* 0x000fe40003f06270 */
[----:B------:R-:W-:-:S11]  /*0410*/  ISETP.GE.AND P1, PT, R11, RZ, PT ;  /* 0x000000ff0b00720c */ /* 0x000fd60003f26270 */
[----:B------:R-:W-:Y:S02]  /*0420*/  @P0 IMAD.MOV.U32 R9, RZ, RZ, RZ ;  /* 0x000000ffff090224 */ /* 0x000fe400078e00ff */
[----:B------:R-:W-:Y:S01]  /*0430*/  @!P0 FFMA R7, R0, 1.84467440737095516160e+19, RZ ;  /* 0x5f80000000078823 */ /* 0x000fe200000000ff */
[----:B------:R-:W-:Y:S02]  /*0440*/  @!P0 IMAD.MOV.U32 R9, RZ, RZ, -0x40 ;  /* 0xffffffc0ff098424 */ /* 0x000fe400078e00ff */
[----:B------:R-:W-:Y:S02]  /*0450*/  @!P1 FFMA R8, R3, 1.84467440737095516160e+19, RZ ;  /* 0x5f80000003089823 */ /* 0x000fe400000000ff */
[----:B------:R-:W-:-:S07]  /*0460*/  @!P1 VIADD R9, R9, 0x40 ;  /* 0x0000004009099836 */ /* 0x000fce0000000000 */
.L_x_3:
[----:B------:R-:W-:Y:S01]  /*0470*/  LEA R3, R6, 0xc0800000, 0x17 ;  /* 0xc080000006037811 */ /* 0x000fe200078eb8ff */
[----:B------:R-:W-:Y:S01]  /*0480*/  VIADD R5, R5, 0xffffff81 ;  /* 0xffffff8105057836 */ /* 0x000fe20000000000 */
[----:B------:R-:W-:Y:S03]  /*0490*/  BSSY.RECONVERGENT B2, `(.L_x_8) ;  /* 0x0000035000027945 */ /* 0x000fe60003800200 */
[----:B------:R-:W-:Y:S01]  /*04a0*/  IMAD.IADD R3, R8, 0x1, -R3 ;  /* 0x0000000108037824 */ /* 0x000fe200078e0a03 */
[C---:B------:R-:W-:Y:S01]  /*04b0*/  IADD3 R6, PT, PT, R5.reuse, 0x7f, -R6 ;  /* 0x0000007f05067810 */ /* 0x040fe20007ffe806 */
[----:B------:R-:W-:Y:S02]  /*04c0*/  IMAD R0, R5, -0x800000, R7 ;  /* 0xff80000005007824 */ /* 0x000fe400078e0207 */
[----:B------:R-:W0:Y:S01]  /*04d0*/  MUFU.RCP R8, R3 ;  /* 0x0000000300087308 */ /* 0x000e220000001000 */
[----:B------:R-:W-:Y:S01]  /*04e0*/  FADD.FTZ R11, -R3, -RZ ;  /* 0x800000ff030b7221 */ /* 0x000fe20000010100 */
[----:B------:R-:W-:-:S03]  /*04f0*/  IMAD.IADD R6, R6, 0x1, R9 ;  /* 0x0000000106067824 */ /* 0x000fc600078e0209 */
[----:B0-----:R-:W-:-:S04]  /*0500*/  FFMA R13, R8, R11, 1 ;  /* 0x3f800000080d7423 */ /* 0x001fc8000000000b */
[----:B------:R-:W-:-:S04]  /*0510*/  FFMA R10, R8, R13, R8 ;  /* 0x0000000d080a7223 */ /* 0x000fc80000000008 */
[----:B------:R-:W-:-:S04]  /*0520*/  FFMA R7, R0, R10, RZ ;  /* 0x0000000a00077223 */ /* 0x000fc800000000ff */
[----:B------:R-:W-:-:S04]  /*0530*/  FFMA R8, R11, R7, R0 ;  /* 0x000000070b087223 */ /* 0x000fc80000000000 */
[----:B------:R-:W-:-:S04]  /*0540*/  FFMA R7, R10, R8, R7 ;  /* 0x000000080a077223 */ /* 0x000fc80000000007 */
[----:B------:R-:W-:-:S04]  /*0550*/  FFMA R8, R11, R7, R0 ;  /* 0x000000070b087223 */ /* 0x000fc80000000000 */
[----:B------:R-:W-:-:S05]  /*0560*/  FFMA R0, R10, R8, R7 ;  /* 0x000000080a007223 */ /* 0x000fca0000000007 */
[----:B------:R-:W-:-:S04]  /*0570*/  SHF.R.U32.HI R3, RZ, 0x17, R0 ;  /* 0x00000017ff037819 */ /* 0x000fc80000011600 */
[----:B------:R-:W-:-:S05]  /*0580*/  LOP3.LUT R3, R3, 0xff, RZ, 0xc0, !PT ;  /* 0x000000ff03037812 */ /* 0x000fca00078ec0ff */
[----:B------:R-:W-:-:S04]  /*0590*/  IMAD.IADD R9, R3, 0x1, R6 ;  /* 0x0000000103097824 */ /* 0x000fc800078e0206 */
[----:B------:R-:W-:-:S05]  /*05a0*/  VIADD R3, R9, 0xffffffff ;  /* 0xffffffff09037836 */ /* 0x000fca0000000000 */
[----:B------:R-:W-:-:S13]  /*05b0*/  ISETP.GE.U32.AND P0, PT, R3, 0xfe, PT ;  /* 0x000000fe0300780c */ /* 0x000fda0003f06070 */
[----:B------:R-:W-:Y:S05]  /*05c0*/  @!P0 BRA `(.L_x_9) ;  /* 0x0000000000808947 */ /* 0x000fea0003800000 */
[----:B------:R-:W-:-:S13]  /*05d0*/  ISETP.GT.AND P0, PT, R9, 0xfe, PT ;  /* 0x000000fe0900780c */ /* 0x000fda0003f04270 */
[----:B------:R-:W-:Y:S05]  /*05e0*/  @P0 BRA `(.L_x_10) ;  /* 0x00000000006c0947 */ /* 0x000fea0003800000 */
[----:B------:R-:W-:-:S13]  /*05f0*/  ISETP.GE.AND P0, PT, R9, 0x1, PT ;  /* 0x000000010900780c */ /* 0x000fda0003f06270 */
[----:B------:R-:W-:Y:S05]  /*0600*/  @P0 BRA `(.L_x_11) ;  /* 0x0000000000740947 */ /* 0x000fea0003800000 */
[----:B------:R-:W-:Y:S02]  /*0610*/  ISETP.GE.AND P0, PT, R9, -0x18, PT ;  /* 0xffffffe80900780c */ /* 0x000fe40003f06270 */
[----:B------:R-:W-:-:S11]  /*0620*/  LOP3.LUT R0, R0, 0x80000000, RZ, 0xc0, !PT ;  /* 0x8000000000007812 */ /* 0x000fd600078ec0ff */
[----:B------:R-:W-:Y:S05]  /*0630*/  @!P0 BRA `(.L_x_11) ;  /* 0x0000000000688947 */ /* 0x000fea0003800000 */
[CCC-:B------:R-:W-:Y:S01]  /*0640*/  FFMA.RZ R3, R10.reuse, R8.reuse, R7.reuse ;  /* 0x000000080a037223 */ /* 0x1c0fe2000000c007 */
[CCC-:B------:R-:W-:Y:S01]  /*0650*/  FFMA.RM R6, R10.reuse, R8.reuse, R7.reuse ;  /* 0x000000080a067223 */ /* 0x1c0fe20000004007 */
[C---:B------:R-:W-:Y:S02]  /*0660*/  ISETP.NE.AND P2, PT, R9.reuse, RZ, PT ;  /* 0x000000ff0900720c */ /* 0x040fe40003f45270 */
[----:B------:R-:W-:Y:S02]  /*0670*/  ISETP.NE.AND P1, PT, R9, RZ, PT ;  /* 0x000000ff0900720c */ /* 0x000fe40003f25270 */
[----:B------:R-:W-:Y:S01]  /*0680*/  LOP3.LUT R5, R3, 0x7fffff, RZ, 0xc0, !PT ;  /* 0x007fffff03057812 */ /* 0x000fe200078ec0ff */
[----:B------:R-:W-:Y:S01]  /*0690*/  FFMA.RP R3, R10, R8, R7 ;  /* 0x000000080a037223 */ /* 0x000fe20000008007 */
[----:B------:R-:W-:Y:S02]  /*06a0*/  VIADD R8, R9, 0x20 ;  /* 0x0000002009087836 */ /* 0x000fe40000000000 */
[----:B------:R-:W-:Y:S01]  /*06b0*/  LOP3.LUT R5, R5, 0x800000, RZ, 0xfc, !PT ;  /* 0x0080000005057812 */ /* 0x000fe200078efcff */
[----:B------:R-:W-:Y:S01]  /*06c0*/  IMAD.MOV R7, RZ, RZ, -R9 ;  /* 0x000000ffff077224 */ /* 0x000fe200078e0a09 */
[----:B------:R-:W-:-:S02]  /*06d0*/  FSETP.NEU.FTZ.AND P0, PT, R3, R6, PT ;  /* 0x000000060300720b */ /* 0x000fc40003f1d000 */
[----:B------:R-:W-:Y:S02]  /*06e0*/  SHF.L.U32 R8, R5, R8, RZ ;  /* 0x0000000805087219 */ /* 0x000fe400000006ff */
[----:B------:R-:W-:Y:S02]  /*06f0*/  SEL R6, R7, RZ, P2 ;  /* 0x000000ff07067207 */ /* 0x000fe40001000000 */
[----:B------:R-:W-:Y:S02]  /*0700*/  ISETP.NE.AND P1, PT, R8, RZ, P1 ;  /* 0x000000ff0800720c */ /* 0x000fe40000f25270 */
[----:B------:R-:W-:Y:S02]  /*0710*/  SHF.R.U32.HI R6, RZ, R6, R5 ;  /* 0x00000006ff067219 */ /* 0x000fe40000011605 */
[----:B------:R-:W-:Y:S02]  /*0720*/  PLOP3.LUT P0, PT, P0, P1, PT, 0xf8, 0x8f ;  /* 0x00000000008f781c */ /* 0x000fe40000703f70 */
[----:B------:R-:W-:-:S02]  /*0730*/  SHF.R.U32.HI R8, RZ, 0x1, R6 ;  /* 0x00000001ff087819 */ /* 0x000fc40000011606 */
[----:B------:R-:W-:-:S04]  /*0740*/  SEL R3, RZ, 0x1, !P0 ;  /* 0x00000001ff037807 */ /* 0x000fc80004000000 */
[----:B------:R-:W-:-:S04]  /*0750*/  LOP3.LUT R3, R3, 0x1, R8, 0xf8, !PT ;  /* 0x0000000103037812 */ /* 0x000fc800078ef808 */
[----:B------:R-:W-:-:S05]  /*0760*/  LOP3.LUT R3, R3, R6, RZ, 0xc0, !PT ;  /* 0x0000000603037212 */ /* 0x000fca00078ec0ff */
[----:B------:R-:W-:-:S05]  /*0770*/  IMAD.IADD R3, R8, 0x1, R3 ;  /* 0x0000000108037824 */ /* 0x000fca00078e0203 */
[----:B------:R-:W-:Y:S01]  /*0780*/  LOP3.LUT R0, R3, R0, RZ, 0xfc, !PT ;  /* 0x0000000003007212 */ /* 0x000fe200078efcff */
[----:B------:R-:W-:Y:S06]  /*0790*/  BRA `(.L_x_11) ;  /* 0x0000000000107947 */ /* 0x000fec0003800000 */
.L_x_10:
[----:B------:R-:W-:-:S04]  /*07a0*/  LOP3.LUT R0, R0, 0x80000000, RZ, 0xc0, !PT ;  /* 0x8000000000007812 */ /* 0x000fc800078ec0ff */
[----:B------:R-:W-:Y:S01]  /*07b0*/  LOP3.LUT R0, R0, 0x7f800000, RZ, 0xfc, !PT ;  /* 0x7f80000000007812 */ /* 0x000fe200078efcff */
[----:B------:R-:W-:Y:S06]  /*07c0*/  BRA `(.L_x_11) ;  /* 0x0000000000047947 */ /* 0x000fec0003800000 */
.L_x_9:
[----:B------:R-:W-:-:S07]  /*07d0*/  IMAD R0, R6, 0x800000, R0 ;  /* 0x0080000006007824 */ /* 0x000fce00078e0200 */
.L_x_11:
[----:B------:R-:W-:Y:S05]  /*07e0*/  BSYNC.RECONVERGENT B2 ;  /* 0x0000000000027941 */ /* 0x000fea0003800200 */
.L_x_8:
[----:B------:R-:W-:Y:S05]  /*07f0*/  BRA `(.L_x_12) ;  /* 0x0000000000207947 */ /* 0x000fea0003800000 */
.L_x_7:
[----:B------:R-:W-:-:S04]  /*0800*/  LOP3.LUT R0, R8, 0x80000000, R7, 0x48, !PT ;  /* 0x8000000008007812 */ /* 0x000fc800078e4807 */
[----:B------:R-:W-:Y:S01]  /*0810*/  LOP3.LUT R0, R0, 0x7f800000, RZ, 0xfc, !PT ;  /* 0x7f80000000007812 */ /* 0x000fe200078efcff */
[----:B------:R-:W-:Y:S06]  /*0820*/  BRA `(.L_x_12) ;  /* 0x0000000000147947 */ /* 0x000fec0003800000 */
.L_x_6:
[----:B------:R-:W-:Y:S01]  /*0830*/  LOP3.LUT R0, R8, 0x80000000, R7, 0x48, !PT ;  /* 0x8000000008007812 */ /* 0x000fe200078e4807 */
[----:B------:R-:W-:Y:S06]  /*0840*/  BRA `(.L_x_12) ;  /* 0x00000000000c7947 */ /* 0x000fec0003800000 */
.L_x_5:
[----:B------:R-:W0:Y:S01]  /*0850*/  MUFU.RSQ R0, -QNAN ;  /* 0xffc0000000007908 */ /* 0x000e220000001400 */
[----:B------:R-:W-:Y:S05]  /*0860*/  BRA `(.L_x_12) ;  /* 0x0000000000047947 */ /* 0x000fea0003800000 */
.L_x_4:
[----:B------:R-:W-:-:S07]  /*0870*/  FADD.FTZ R0, R0, R3 ;  /* 0x0000000300007221 */ /* 0x000fce0000010000 */
.L_x_12:
[----:B------:R-:W-:Y:S05]  /*0880*/  BSYNC.RECONVERGENT B1 ;  /* 0x0000000000017941 */ /* 0x000fea0003800200 */
.L_x_2:
[----:B------:R-:W-:-:S04]  /*0890*/  IMAD.MOV.U32 R5, RZ, RZ, 0x0 ;  /* 0x00000000ff057424 */ /* 0x000fc800078e00ff */
[----:B0-----:R-:W-:Y:S05]  /*08a0*/  RET.REL.NODEC R4 `(_Z25__CU_CrossEntropyGradientPfPKfS1_ii) ;  /* 0xfffffff404d47950 */ /* 0x001fea0003c3ffff */
.L_x_13:
[----:B------:R-:W-:-:S00]  /*08b0*/  BRA `(.L_x_13) ;  /* 0xfffffffc00fc7947 */ /* 0x000fc0000383ffff */
[----:B------:R-:W-:-:S00]  /*08c0*/  NOP ;  /* 0x0000000000007918 */ /* 0x000fc00000000000 */
        /* <DEDUP_REMOVED lines=11> */
.L_x_161:


//--------------------- .text._Z14softmax_kernelPfS_ii --------------------------
	.section	.text._Z14softmax_kernelPfS_ii,"ax",@progbits
	.align	128
        .global         _Z14softmax_kernelPfS_ii
        .type           _Z14softmax_kernelPfS_ii,@function
        .size           _Z14softmax_kernelPfS_ii,(.L_x_162 - _Z14softmax_kernelPfS_ii)
        .other          _Z14softmax_kernelPfS_ii,@"STO_CUDA_ENTRY STV_DEFAULT"
_Z14softmax_kernelPfS_ii:
.text._Z14softmax_kernelPfS_ii:
        /* <DEDUP_REMOVED lines=9> */
[----:B------:R-:W1:Y:S01]  /*0090*/  LDCU UR5, c[0x0][0x394] ;  /* 0x00007280ff0577ac */ /* 0x000e620008000800 */
[----:B------:R-:W2:Y:S01]  /*00a0*/  LDCU.64 UR10, c[0x0][0x358] ;  /* 0x00006b00ff0a77ac */ /* 0x000ea20008000a00 */
[----:B-1----:R-:W-:-:S04]  /*00b0*/  IMAD R2, R2, UR5, RZ ;  /* 0x0000000502027c24 */ /* 0x002fc8000f8e02ff */
[----:B0-----:R-:W-:-:S05]  /*00c0*/  IMAD.WIDE R4, R2, 0x4, R4 ;  /* 0x0000000402047825 */ /* 0x001fca00078e0204 */
[----:B--2---:R0:W5:Y:S01]  /*00d0*/  LDG.E R0, desc[UR10][R4.64] ;  /* 0x0000000a04007981 */ /* 0x004162000c1e1900 */
[----:B------:R-:W-:-:S09]  /*00e0*/  UISETP.GE.AND UP0, UPT, UR5, 0x2, UPT ;  /* 0x000000020500788c */ /* 0x000fd2000bf06270 */
[----:B0-----:R-:W-:Y:S05]  /*00f0*/  BRA.U !UP0, `(.L_x_14) ;  /* 0x0000000508547547 */ /* 0x001fea000b800000 */
[----:B------:R-:W-:Y:S01]  /*0100*/  UIADD3 UR4, UPT, UPT, UR5, -0x1, URZ ;  /* 0xffffffff05047890 */ /* 0x000fe2000fffe0ff */
[----:B------:R-:W-:Y:S01]  /*0110*/  HFMA2 R3, -RZ, RZ, 0, 5.9604644775390625e-08 ;  /* 0x00000001ff037431 */ /* 0x000fe200000001ff */
[----:B------:R-:W-:Y:S02]  /*0120*/  UIADD3 UR5, UPT, UPT, UR5, -0x2, URZ ;  /* 0xfffffffe05057890 */ /* 0x000fe4000fffe0ff */
[----:B------:R-:W-:Y:S02]  /*0130*/  ULOP3.LUT UR6, UR4, 0xf, URZ, 0xc0, !UPT ;  /* 0x0000000f04067892 */ /* 0x000fe4000f8ec0ff */
[----:B------:R-:W-:-:S09]  /*0140*/  UISETP.GE.U32.AND UP0, UPT, UR5, 0xf, UPT ;  /* 0x0000000f0500788c */ /* 0x000fd2000bf06070 */
[----:B------:R-:W-:Y:S05]  /*0150*/  BRA.U !UP0, `(.L_x_15) ;  /* 0x0000000108947547 */ /* 0x000fea000b800000 */
[----:B------:R-:W-:Y:S01]  /*0160*/  IADD3 R13, P0, PT, R4, 0x20, RZ ;  /* 0x00000020040d7810 */ /* 0x000fe20007f1e0ff */
[----:B------:R-:W-:Y:S01]  /*0170*/  ULOP3.LUT UR5, UR4, 0xfffffff0, URZ, 0xc0, !UPT ;  /* 0xfffffff004057892 */ /* 0x000fe2000f8ec0ff */
[----:B------:R-:W-:Y:S02]  /*0180*/  MOV R3, RZ ;  /* 0x000000ff00037202 */ /* 0x000fe40000000f00 */
[----:B------:R-:W-:Y:S01]  /*0190*/  IADD3.X R7, PT, PT, RZ, R5, RZ, P0, !PT ;  /* 0x00000005ff077210 */ /* 0x000fe200007fe4ff */
[----:B------:R-:W-:-:S12]  /*01a0*/  UIADD3 UR5, UPT, UPT, -UR5, URZ, URZ ;  /* 0x000000ff05057290 */ /* 0x000fd8000fffe1ff */
.L_x_16:
[----:B------:R-:W-:-:S05]  /*01b0*/  MOV R6, R13 ;  /* 0x0000000d00067202 */ /* 0x000fca0000000f00 */
[----:B------:R-:W2:Y:S04]  /*01c0*/  LDG.E R13, desc[UR10][R6.64+-0x1c] ;  /* 0xffffe40a060d7981 */ /* 0x000ea8000c1e1900 */
[----:B------:R-:W2:Y:S04]  /*01d0*/  LDG.E R12, desc[UR10][R6.64+-0x18] ;  /* 0xffffe80a060c7981 */ /* 0x000ea8000c1e1900 */
[----:B------:R-:W3:Y:S04]  /*01e0*/  LDG.E R15, desc[UR10][R6.64+-0x14] ;  /* 0xffffec0a060f7981 */ /* 0x000ee8000c1e1900 */
[----:B------:R-:W3:Y:S04]  /*01f0*/  LDG.E R14, desc[UR10][R6.64+-0x10] ;  /* 0xfffff00a060e7981 */ /* 0x000ee8000c1e1900 */
[----:B------:R-:W4:Y:S04]  /*0200*/  LDG.E R17, desc[UR10][R6.64+-0xc] ;  /* 0xfffff40a06117981 */ /* 0x000f28000c1e1900 */
        /* <DEDUP_REMOVED lines=10> */
[----:B------:R0:W4:Y:S01]  /*02b0*/  LDG.E R8, desc[UR10][R6.64+0x20] ;  /* 0x0000200a06087981 */ /* 0x000122000c1e1900 */
[----:B------:R-:W-:Y:S01]  /*02c0*/  UIADD3 UR5, UPT, UPT, UR5, 0x10, URZ ;  /* 0x0000001005057890 */ /* 0x000fe2000fffe0ff */
[----:B------:R-:W-:-:S03]  /*02d0*/  IADD3 R3, PT, PT, R3, 0x10, RZ ;  /* 0x0000001003037810 */ /* 0x000fc60007ffe0ff */
[----:B------:R-:W-:Y:S01]  /*02e0*/  UISETP.NE.AND UP0, UPT, UR5, URZ, UPT ;  /* 0x000000ff0500728c */ /* 0x000fe2000bf05270 */
[----:B--2--5:R-:W-:Y:S02]  /*02f0*/  FMNMX3 R12, R0, R13, R12, !PT ;  /* 0x0000000d000c7276 */ /* 0x024fe4000780000c */
[----:B------:R-:W-:-:S04]  /*0300*/  IADD3 R13, P0, PT, R6, 0x40, RZ ;  /* 0x00000040060d7810 */ /* 0x000fc80007f1e0ff */
[----:B0-----:R-:W-:Y:S02]  /*0310*/  IADD3.X R7, PT, PT, RZ, R7, RZ, P0, !PT ;  /* 0x00000007ff077210 */ /* 0x001fe400007fe4ff */
[----:B---3--:R-:W-:-:S04]  /*0320*/  FMNMX3 R12, R12, R15, R14, !PT ;  /* 0x0000000f0c0c7276 */ /* 0x008fc8000780000e */
[----:B----4-:R-:W-:-:S04]  /*0330*/  FMNMX3 R12, R12, R17, R16, !PT ;  /* 0x000000110c0c7276 */ /* 0x010fc80007800010 */
[----:B------:R-:W-:-:S04]  /*0340*/  FMNMX3 R12, R12, R19, R18, !PT ;  /* 0x000000130c0c7276 */ /* 0x000fc80007800012 */
[----:B------:R-:W-:-:S04]  /*0350*/  FMNMX3 R12, R12, R21, R20, !PT ;  /* 0x000000150c0c7276 */ /* 0x000fc80007800014 */
[----:B------:R-:W-:-:S04]  /*0360*/  FMNMX3 R12, R12, R23, R22, !PT ;  /* 0x000000170c0c7276 */ /* 0x000fc80007800016 */
[----:B------:R-:W-:-:S04]  /*0370*/  FMNMX3 R10, R12, R10, R11, !PT ;  /* 0x0000000a0c0a7276 */ /* 0x000fc8000780000b */
[----:B------:R-:W-:Y:S01]  /*0380*/  FMNMX3 R0, R10, R9, R8, !PT ;  /* 0x000000090a007276 */ /* 0x000fe20007800008 */
[----:B------:R-:W-:Y:S06]  /*0390*/  BRA.U UP0, `(.L_x_16) ;  /* 0xfffffffd00847547 */ /* 0x000fec000b83ffff */
[----:B------:R-:W-:-:S07]  /*03a0*/  IADD3 R3, PT, PT, R3, 0x1, RZ ;  /* 0x0000000103037810 */ /* 0x000fce0007ffe0ff */
.L_x_15:
[----:B------:R-:W-:-:S09]  /*03b0*/  UISETP.NE.AND UP0, UPT, UR6, URZ, UPT ;  /* 0x000000ff0600728c */ /* 0x000fd2000bf05270 */
[----:B------:R-:W-:Y:S05]  /*03c0*/  BRA.U !UP0, `(.L_x_14) ;  /* 0x0000000108a07547 */ /* 0x000fea000b800000 */
[----:B------:R-:W-:Y:S02]  /*03d0*/  UISETP.GE.U32.AND UP0, UPT, UR6, 0x8, UPT ;  /* 0x000000080600788c */ /* 0x000fe4000bf06070 */
[----:B------:R-:W-:-:S04]  /*03e0*/  ULOP3.LUT UR5, UR4, 0x7, URZ, 0xc0, !UPT ;  /* 0x0000000704057892 */ /* 0x000fc8000f8ec0ff */
[----:B------:R-:W-:-:S03]  /*03f0*/  UISETP.NE.AND UP1, UPT, UR5, URZ, UPT ;  /* 0x000000ff0500728c */ /* 0x000fc6000bf25270 */
[----:B------:R-:W-:Y:S08]  /*0400*/  BRA.U !UP0, `(.L_x_17) ;  /* 0x0000000108387547 */ /* 0x000ff0000b800000 */
[----:B------:R-:W-:-:S05]  /*0410*/  IMAD.WIDE R6, R3, 0x4, R4 ;  /* 0x0000000403067825 */ /* 0x000fca00078e0204 */
[----:B------:R-:W2:Y:S04]  /*0420*/  LDG.E R9, desc[UR10][R6.64] ;  /* 0x0000000a06097981 */ /* 0x000ea8000c1e1900 */
[----:B------:R-:W2:Y:S04]  /*0430*/  LDG.E R8, desc[UR10][R6.64+0x4] ;  /* 0x0000040a06087981 */ /* 0x000ea8000c1e1900 */
[----:B------:R-:W3:Y:S04]  /*0440*/  LDG.E R11, desc[UR10][R6.64+0x8] ;  /* 0x0000080a060b7981 */ /* 0x000ee8000c1e1900 */
[----:B------:R-:W3:Y:S04]  /*0450*/  LDG.E R10, desc[UR10][R6.64+0xc] ;  /* 0x00000c0a060a7981 */ /* 0x000ee8000c1e1900 */
[----:B------:R-:W4:Y:S04]  /*0460*/  LDG.E R13, desc[UR10][R6.64+0x10] ;  /* 0x0000100a060d7981 */ /* 0x000f28000c1e1900 */
[----:B------:R-:W4:Y:S04]  /*0470*/  LDG.E R12, desc[UR10][R6.64+0x14] ;  /* 0x0000140a060c7981 */ /* 0x000f28000c1e1900 */
[----:B------:R-:W4:Y:S04]  /*0480*/  LDG.E R15, desc[UR10][R6.64+0x18] ;  /* 0x0000180a060f7981 */ /* 0x000f28000c1e1900 */
[----:B------:R-:W4:Y:S01]  /*0490*/  LDG.E R14, desc[UR10][R6.64+0x1c] ;  /* 0x00001c0a060e7981 */ /* 0x000f22000c1e1900 */
[----:B------:R-:W-:-:S02]  /*04a0*/  IADD3 R3, PT, PT, R3, 0x8, RZ ;  /* 0x0000000803037810 */ /* 0x000fc40007ffe0ff */
[----:B--2--5:R-:W-:-:S04]  /*04b0*/  FMNMX3 R8, R0, R9, R8, !PT ;  /* 0x0000000900087276 */ /* 0x024fc80007800008 */
[----:B---3--:R-:W-:-:S04]  /*04c0*/  FMNMX3 R8, R8, R11, R10, !PT ;  /* 0x0000000b08087276 */ /* 0x008fc8000780000a */
[----:B----4-:R-:W-:-:S04]  /*04d0*/  FMNMX3 R8, R8, R13, R12, !PT ;  /* 0x0000000d08087276 */ /* 0x010fc8000780000c */
[----:B------:R-:W-:-:S07]  /*04e0*/  FMNMX3 R0, R8, R15, R14, !PT ;  /* 0x0000000f08007276 */ /* 0x000fce000780000e */
.L_x_17:
        /* <DEDUP_REMOVED lines=9> */
[----:B------:R-:W3:Y:S01]  /*0580*/  LDG.E R10, desc[UR10][R6.64+0xc] ;  /* 0x00000c0a060a7981 */ /* 0x000ee2000c1e1900 */
[----:B------:R-:W-:-:S02]  /*0590*/  IADD3 R3, PT, PT, R3, 0x4, RZ ;  /* 0x0000000403037810 */ /* 0x000fc40007ffe0ff */
[----:B--2--5:R-:W-:-:S04]  /*05a0*/  FMNMX3 R0, R0, R9, R8, !PT ;  /* 0x0000000900007276 */ /* 0x024fc80007800008 */
[----:B---3--:R-:W-:-:S07]  /*05b0*/  FMNMX3 R0, R0, R11, R10, !PT ;  /* 0x0000000b00007276 */ /* 0x008fce000780000a */
.L_x_18:
[----:B------:R-:W-:Y:S05]  /*05c0*/  BRA.U !UP1, `(.L_x_14) ;  /* 0x0000000109207547 */ /* 0x000fea000b800000 */
[----:B------:R-:W-:-:S12]  /*05d0*/  UIADD3 UR4, UPT, UPT, -UR4, URZ, URZ ;  /* 0x000000ff04047290 */ /* 0x000fd8000fffe1ff */
.L_x_19:
[----:B------:R-:W-:-:S06]  /*05e0*/  IMAD.WIDE R6, R3, 0x4, R4 ;  /* 0x0000000403067825 */ /* 0x000fcc00078e0204 */
[----:B------:R-:W2:Y:S01]  /*05f0*/  LDG.E R7, desc[UR10][R6.64] ;  /* 0x0000000a06077981 */ /* 0x000ea2000c1e1900 */
[----:B------:R-:W-:Y:S01]  /*0600*/  UIADD3 UR4, UPT, UPT, UR4, 0x1, URZ ;  /* 0x0000000104047890 */ /* 0x000fe2000fffe0ff */
[----:B------:R-:W-:-:S03]  /*0610*/  IADD3 R3, PT, PT, R3, 0x1, RZ ;  /* 0x0000000103037810 */ /* 0x000fc60007ffe0ff */
[----:B------:R-:W-:Y:S01]  /*0620*/  UISETP.NE.AND UP0, UPT, UR4, URZ, UPT ;  /* 0x000000ff0400728c */ /* 0x000fe2000bf05270 */
[----:B--2--5:R-:W-:-:S08]  /*0630*/  FMNMX R0, R7, R0, !PT ;  /* 0x0000000007007209 */ /* 0x024fd00007800000 */
[----:B------:R-:W-:Y:S05]  /*0640*/  BRA.U UP0, `(.L_x_19) ;  /* 0xfffffffd00e47547 */ /* 0x000fea000b83ffff */
.L_x_14:
[----:B------:R-:W0:Y:S01]  /*0650*/  LDCU UR4, c[0x0][0x394] ;  /* 0x00007280ff0477ac */ /* 0x000e220008000800 */
[----:B------:R-:W-:Y:S01]  /*0660*/  HFMA2 R3, -RZ, RZ, 0, 0 ;  /* 0x00000000ff037431 */ /* 0x000fe200000001ff */
[----:B0-----:R-:W-:-:S09]  /*0670*/  UISETP.GE.AND UP0, UPT, UR4, 0x1, UPT ;  /* 0x000000010400788c */ /* 0x001fd2000bf06270 */
[----:B------:R-:W-:Y:S05]  /*0680*/  BRA.U !UP0, `(.L_x_20) ;  /* 0x0000000d08bc7547 */ /* 0x000fea000b800000 */
[----:B------:R-:W-:Y:S01]  /*0690*/  UISETP.GE.U32.AND UP1, UPT, UR4, 0x8, UPT ;  /* 0x000000080400788c */ /* 0x000fe2000bf26070 */
[----:B------:R-:W-:Y:S01]  /*06a0*/  MOV R3, RZ ;  /* 0x000000ff00037202 */ /* 0x000fe20000000f00 */
[----:B------:R-:W-:Y:S01]  /*06b0*/  ULOP3.LUT UR8, UR4, 0x7, URZ, 0xc0, !UPT ;  /* 0x0000000704087892 */ /* 0x000fe2000f8ec0ff */
[----:B------:R-:W-:-:S03]  /*06c0*/  MOV R11, RZ ;  /* 0x000000ff000b7202 */ /* 0x000fc60000000f00 */
[----:B------:R-:W-:-:S03]  /*06d0*/  UISETP.NE.AND UP0, UPT, UR8, URZ, UPT ;  /* 0x000000ff0800728c */ /* 0x000fc6000bf05270 */
[----:B------:R-:W-:Y:S08]  /*06e0*/  BRA.U !UP1, `(.L_x_21) ;  /* 0x0000000509d47547 */ /* 0x000ff0000b800000 */
[----:B------:R-:W0:Y:S01]  /*06f0*/  LDCU.64 UR6, c[0x0][0x388] ;  /* 0x00007100ff0677ac */ /* 0x000e220008000a00 */
[----:B------:R-:W-:Y:S02]  /*0700*/  IADD3 R6, P0, PT, R4, 0x10, RZ ;  /* 0x0000001004067810 */ /* 0x000fe40007f1e0ff */
[----:B------:R-:W-:Y:S01]  /*0710*/  MOV R3, RZ ;  /* 0x000000ff00037202 */ /* 0x000fe20000000f00 */
[----:B------:R-:W-:Y:S01]  /*0720*/  ULOP3.LUT UR4, UR4, 0x7ffffff8, URZ, 0xc0, !UPT ;  /* 0x7ffffff804047892 */ /* 0x000fe2000f8ec0ff */
[----:B------:R-:W-:Y:S02]  /*0730*/  MOV R10, R2 ;  /* 0x00000002000a7202 */ /* 0x000fe40000000f00 */
[----:B------:R-:W-:Y:S01]  /*0740*/  IADD3.X R7, PT, PT, RZ, R5, RZ, P0, !PT ;  /* 0x00000005ff077210 */ /* 0x000fe200007fe4ff */
[----:B------:R-:W-:Y:S02]  /*0750*/  UIADD3 UR9, UPT, UPT, -UR4, URZ, URZ ;  /* 0x000000ff04097290 */ /* 0x000fe4000fffe1ff */
[----:B------:R-:W-:Y:S01]  /*0760*/  MOV R11, UR4 ;  /* 0x00000004000b7c02 */ /* 0x000fe20008000f00 */
[----:B0-----:R-:W-:-:S04]  /*0770*/  UIADD3 UR5, UP1, UPT, UR6, 0x10, URZ ;  /* 0x0000001006057890 */ /* 0x001fc8000ff3e0ff */
[----:B------:R-:W-:-:S12]  /*0780*/  UIADD3.X UR6, UPT, UPT, URZ, UR7, URZ, UP1, !UPT ;  /* 0x00000007ff067290 */ /* 0x000fd80008ffe4ff */
.L_x_22:
[----:B-1----:R-:W2:Y:S01]  /*0790*/  LDG.E R9, desc[UR10][R6.64+-0x10] ;  /* 0xfffff00a06097981 */ /* 0x002ea2000c1e1900 */
[----:B------:R-:W-:Y:S01]  /*07a0*/  HFMA2 R12, -RZ, RZ, 0.96630859375, -0.0022525787353515625 ;  /* 0x3bbb989dff0c7431 */ /* 0x000fe200000001ff */
[----:B------:R-:W-:Y:S01]  /*07b0*/  MOV R13, 0x437c0000 ;  /* 0x437c0000000d7802 */ /* 0x000fe20000000f00 */
[----:B--2--5:R-:W-:-:S04]  /*07c0*/  FADD R9, R9, -R0 ;  /* 0x8000000009097221 */ /* 0x024fc80000000000 */
[----:B------:R-:W-:-:S04]  /*07d0*/  FFMA.SAT R8, R9, R12, 0.5 ;  /* 0x3f00000009087423 */ /* 0x000fc8000000200c */
[----:B------:R-:W-:-:S04]  /*07e0*/  FFMA.RM R14, R8, R13, 12582913 ;  /* 0x4b400001080e7423 */ /* 0x000fc8000000400d */
[C---:B------:R-:W-:Y:S01]  /*07f0*/  FADD R8, R14.reuse, -12583039 ;  /* 0xcb40007f0e087421 */ /* 0x040fe20000000000 */
[----:B------:R-:W-:-:S03]  /*0800*/  SHF.L.U32 R14, R14, 0x17, RZ ;  /* 0x000000170e0e7819 */ /* 0x000fc600000006ff */
[----:B------:R-:W-:-:S04]  /*0810*/  FFMA R8, R9, 1.4426950216293334961, -R8 ;  /* 0x3fb8aa3b09087823 */ /* 0x000fc80000000808 */
[----:B------:R-:W-:Y:S01]  /*0820*/  FFMA R15, R9, 1.925963033500011079e-08, R8 ;  /* 0x32a57060090f7823 */ /* 0x000fe20000000008 */
[----:B------:R-:W-:Y:S02]  /*0830*/  MOV R8, UR5 ;  /* 0x0000000500087c02 */ /* 0x000fe40008000f00 */
[----:B------:R-:W-:-:S03]  /*0840*/  MOV R9, UR6 ;  /* 0x0000000600097c02 */ /* 0x000fc60008000f00 */
[----:B------:R-:W0:Y:S01]  /*0850*/  MUFU.EX2 R15, R15 ;  /* 0x0000000f000f7308 */ /* 0x000e220000000800 */
[----:B------:R-:W-:-:S04]  /*0860*/  IMAD.WIDE R8, R10, 0x4, R8 ;  /* 0x000000040a087825 */ /* 0x000fc800078e0208 */
[----:B0-----:R-:W-:-:S05]  /*0870*/  FMUL R14, R14, R15 ;  /* 0x0000000f0e0e7220 */ /* 0x001fca0000400000 */
[----:B------:R0:W-:Y:S04]  /*0880*/  STG.E desc[UR10][R8.64+-0x10], R14 ;  /* 0xfffff00e08007986 */ /* 0x0001e8000c10190a */
[----:B------:R-:W2:Y:S02]  /*0890*/  LDG.E R17, desc[UR10][R6.64+-0xc] ;  /* 0xfffff40a06117981 */ /* 0x000ea4000c1e1900 */
[----:B--2---:R-:W-:-:S04]  /*08a0*/  FADD R17, R17, -R0 ;  /* 0x8000000011117221 */ /* 0x004fc80000000000 */
[----:B------:R-:W-:-:S04]  /*08b0*/  FFMA.SAT R16, R17, R12, 0.5 ;  /* 0x3f00000011107423 */ /* 0x000fc8000000200c */
[----:B------:R-:W-:-:S04]  /*08c0*/  FFMA.RM R16, R16, R13, 12582913 ;  /* 0x4b40000110107423 */ /* 0x000fc8000000400d */
[C---:B------:R-:W-:Y:S01]  /*08d0*/  FADD R18, R16.reuse, -12583039 ;  /* 0xcb40007f10127421 */ /* 0x040fe20000000000 */
[----:B------:R-:W-:-:S03]  /*08e0*/  SHF.L.U32 R15, R16, 0x17, RZ ;  /* 0x00000017100f7819 */ /* 0x000fc600000006ff */
[----:B------:R-:W-:-:S04]  /*08f0*/  FFMA R18, R17, 1.4426950216293334961, -R18 ;  /* 0x3fb8aa3b11127823 */ /* 0x000fc80000000812 */
[----:B------:R-:W-:-:S06]  /*0900*/  FFMA R18, R17, 1.925963033500011079e-08, R18 ;  /* 0x32a5706011127823 */ /* 0x000fcc0000000012 */
[----:B------:R-:W1:Y:S02]  /*0910*/  MUFU.EX2 R18, R18 ;  /* 0x0000001200127308 */ /* 0x000e640000000800 */
[----:B-1----:R-:W-:-:S05]  /*0920*/  FMUL R15, R15, R18 ;  /* 0x000000120f0f7220 */ /* 0x002fca0000400000 */
[----:B------:R1:W-:Y:S04]  /*0930*/  STG.E desc[UR10][R8.64+-0xc], R15 ;  /* 0xfffff40f08007986 */ /* 0x0003e8000c10190a */
[----:B------:R-:W2:Y:S02]  /*0940*/  LDG.E R17, desc[UR10][R6.64+-0x8] ;  /* 0xfffff80a06117981 */ /* 0x000ea4000c1e1900 */
[----:B--2---:R-:W-:-:S04]  /*0950*/  FADD R17, R17, -R0 ;  /* 0x8000000011117221 */ /* 0x004fc80000000000 */
[----:B------:R-:W-:-:S04]  /*0960*/  FFMA.SAT R16, R17, R12, 0.5 ;  /* 0x3f00000011107423 */ /* 0x000fc8000000200c */
[----:B------:R-:W-:-:S04]  /*0970*/  FFMA.RM R16, R16, R13, 12582913 ;  /* 0x4b40000110107423 */ /* 0x000fc8000000400d */
[----:B------:R-:W-:-:S04]  /*0980*/  FADD R20, R16, -12583039 ;  /* 0xcb40007f10147421 */ /* 0x000fc80000000000 */
[----:B------:R-:W-:-:S04]  /*0990*/  FFMA R20, R17, 1.4426950216293334961, -R20 ;  /* 0x3fb8aa3b11147823 */ /* 0x000fc80000000814 */
[----:B------:R-:W-:Y:S01]  /*09a0*/  FFMA R20, R17, 1.925963033500011079e-08, R20 ;  /* 0x32a5706011147823 */ /* 0x000fe20000000014 */
[----:B------:R-:W-:-:S05]  /*09b0*/  SHF.L.U32 R17, R16, 0x17, RZ ;  /* 0x0000001710117819 */ /* 0x000fca00000006ff */
[----:B------:R-:W2:Y:S02]  /*09c0*/  MUFU.EX2 R20, R20 ;  /* 0x0000001400147308 */ /* 0x000ea40000000800 */
[----:B--2---:R-:W-:-:S05]  /*09d0*/  FMUL R17, R17, R20 ;  /* 0x0000001411117220 */ /* 0x004fca0000400000 */
        /* <DEDUP_REMOVED lines=45> */
[----:B------:R2:W3:Y:S01]  /*0cb0*/  LDG.E R27, desc[UR10][R6.64+0xc] ;  /* 0x00000c0a061b7981 */ /* 0x0004e2000c1e1900 */
[----:B0-----:R-:W-:Y:S01]  /*0cc0*/  FADD R14, R14, R3 ;  /* 0x000000030e0e7221 */ /* 0x001fe20000000000 */
[----:B------:R-:W-:Y:S01]  /*0cd0*/  UIADD3 UR9, UPT, UPT, UR9, 0x8, URZ ;  /* 0x0000000809097890 */ /* 0x000fe2000fffe0ff */
[----:B------:R-:W-:Y:S02]  /*0ce0*/  IADD3 R10, PT, PT, R10, 0x8, RZ ;  /* 0x000000080a0a7810 */ /* 0x000fe40007ffe0ff */
[----:B------:R-:W-:Y:S01]  /*0cf0*/  FADD R14, R14, R15 ;  /* 0x0000000f0e0e7221 */ /* 0x000fe20000000000 */
[----:B------:R-:W-:-:S03]  /*0d00*/  UISETP.NE.AND UP1, UPT, UR9, URZ, UPT ;  /* 0x000000ff0900728c */ /* 0x000fc6000bf25270 */
[----:B------:R-:W-:Y:S01]  /*0d10*/  FADD R14, R14, R17 ;  /* 0x000000110e0e7221 */ /* 0x000fe20000000000 */
[----:B--2---:R-:W-:-:S03]  /*0d20*/  IADD3 R6, P0, PT, R6, 0x20, RZ ;  /* 0x0000002006067810 */ /* 0x004fc60007f1e0ff */
[----:B------:R-:W-:Y:S01]  /*0d30*/  FADD R14, R14, R19 ;  /* 0x000000130e0e7221 */ /* 0x000fe20000000000 */
[----:B------:R-:W-:-:S03]  /*0d40*/  IADD3.X R7, PT, PT, RZ, R7, RZ, P0, !PT ;  /* 0x00000007ff077210 */ /* 0x000fc600007fe4ff */
[----:B------:R-:W-:-:S04]  /*0d50*/  FADD R14, R14, R21 ;  /* 0x000000150e0e7221 */ /* 0x000fc80000000000 */
[----:B------:R-:W-:-:S04]  /*0d60*/  FADD R14, R14, R23 ;  /* 0x000000170e0e7221 */ /* 0x000fc80000000000 */
[----:B------:R-:W-:Y:S01]  /*0d70*/  FADD R14, R14, R25 ;  /* 0x000000190e0e7221 */ /* 0x000fe20000000000 */
[----:B---3--:R-:W-:-:S04]  /*0d80*/  FADD R27, R27, -R0 ;  /* 0x800000001b1b7221 */ /* 0x008fc80000000000 */
[----:B------:R-:W-:-:S04]  /*0d90*/  FFMA.SAT R12, R27, R12, 0.5 ;  /* 0x3f0000001b0c7423 */ /* 0x000fc8000000200c */
[----:B------:R-:W-:-:S04]  /*0da0*/  FFMA.RM R12, R12, R13, 12582913 ;  /* 0x4b4000010c0c7423 */ /* 0x000fc8000000400d */
[C---:B------:R-:W-:Y:S01]  /*0db0*/  FADD R16, R12.reuse, -12583039 ;  /* 0xcb40007f0c107421 */ /* 0x040fe20000000000 */
[----:B------:R-:W-:-:S03]  /*0dc0*/  SHF.L.U32 R12, R12, 0x17, RZ ;  /* 0x000000170c0c7819 */ /* 0x000fc600000006ff */
[----:B------:R-:W-:-:S04]  /*0dd0*/  FFMA R16, R27, 1.4426950216293334961, -R16 ;  /* 0x3fb8aa3b1b107823 */ /* 0x000fc80000000810 */
[----:B------:R-:W-:-:S04]  /*0de0*/  FFMA R16, R27, 1.925963033500011079e-08, R16 ;  /* 0x32a570601b107823 */ /* 0x000fc80000000010 */
[----:B------:R-:W0:Y:S02]  /*0df0*/  MUFU.EX2 R13, R16 ;  /* 0x00000010000d7308 */ /* 0x000e240000000800 */
[----:B0-----:R-:W-:-:S04]  /*0e00*/  FMUL R13, R12, R13 ;  /* 0x0000000d0c0d7220 */ /* 0x001fc80000400000 */
[----:B------:R-:W-:Y:S01]  /*0e10*/  FADD R3, R14, R13 ;  /* 0x0000000d0e037221 */ /* 0x000fe20000000000 */
[----:B------:R1:W-:Y:S01]  /*0e20*/  STG.E desc[UR10][R8.64+0xc], R13 ;  /* 0x00000c0d08007986 */ /* 0x0003e2000c10190a */
[----:B------:R-:W-:Y:S05]  /*0e30*/  BRA.U UP1, `(.L_x_22) ;  /* 0xfffffff901547547 */ /* 0x000fea000b83ffff */
.L_x_21:
[----:B------:R-:W-:Y:S05]  /*0e40*/  BRA.U !UP0, `(.L_x_20) ;  /* 0x0000000508cc7547 */ /* 0x000fea000b800000 */
[----:B------:R-:W0:Y:S01]  /*0e50*/  LDCU UR4, c[0x0][0x394] ;  /* 0x00007280ff0477ac */ /* 0x000e220008000800 */
[----:B------:R-:W-:Y:S02]  /*0e60*/  UISETP.GE.U32.AND UP0, UPT, UR8, 0x4, UPT ;  /* 0x000000040800788c */ /* 0x000fe4000bf06070 */
[----:B0-----:R-:W-:-:S04]  /*0e70*/  ULOP3.LUT UR5, UR4, 0x3, URZ, 0xc0, !UPT ;  /* 0x0000000304057892 */ /* 0x001fc8000f8ec0ff */
[----:B------:R-:W-:-:S03]  /*0e80*/  UISETP.NE.AND UP1, UPT, UR5, URZ, UPT ;  /* 0x000000ff0500728c */ /* 0x000fc6000bf25270 */
[----:B------:R-:W-:Y:S08]  /*0e90*/  BRA.U !UP0, `(.L_x_23) ;  /* 0x0000000108dc7547 */ /* 0x000ff0000b800000 */
[----:B------:R-:W-:-:S05]  /*0ea0*/  IMAD.WIDE.U32 R6, R11, 0x4, R4 ;  /* 0x000000040b067825 */ /* 0x000fca00078e0004 */
[----:B-1----:R-:W2:Y:S01]  /*0eb0*/  LDG.E R9, desc[UR10][R6.64] ;  /* 0x0000000a06097981 */ /* 0x002ea2000c1e1900 */
[----:B------:R-:W-:Y:S01]  /*0ec0*/  HFMA2 R10, -RZ, RZ, 0.96630859375, -0.0022525787353515625 ;  /* 0x3bbb989dff0a7431 */ /* 0x000fe200000001ff */
[----:B------:R-:W-:Y:S01]  /*0ed0*/  MOV R12, 0x437c0000 ;  /* 0x437c0000000c7802 */ /* 0x000fe20000000f00 */
[----:B--2--5:R-:W-:-:S04]  /*0ee0*/  FADD R13, R9, -R0 ;  /* 0x80000000090d7221 */ /* 0x024fc80000000000 */
[----:B------:R-:W-:-:S04]  /*0ef0*/  FFMA.SAT R9, R13, R10, 0.5 ;  /* 0x3f0000000d097423 */ /* 0x000fc8000000200a */
[----:B------:R-:W-:Y:S02]  /*0f00*/  FFMA.RM R14, R9, R12, 12582913 ;  /* 0x4b400001090e7423 */ /* 0x000fe4000000400c */
[----:B------:R-:W0:Y:S02]  /*0f10*/  LDC.64 R8, c[0x0][0x388] ;  /* 0x0000e200ff087b82 */ /* 0x000e240000000a00 */
[C---:B------:R-:W-:Y:S01]  /*0f20*/  FADD R16, R14.reuse, -12583039 ;  /* 0xcb40007f0e107421 */ /* 0x040fe20000000000 */
[----:B------:R-:W-:-:S03]  /*0f30*/  SHF.L.U32 R14, R14, 0x17, RZ ;  /* 0x000000170e0e7819 */ /* 0x000fc600000006ff */
[----:B------:R-:W-:-:S04]  /*0f40*/  FFMA R16, R13, 1.4426950216293334961, -R16 ;  /* 0x3fb8aa3b0d107823 */ /* 0x000fc80000000810 */
[----:B------:R-:W-:Y:S01]  /*0f50*/  FFMA R16, R13, 1.925963033500011079e-08, R16 ;  /* 0x32a570600d107823 */ /* 0x000fe20000000010 */
[----:B------:R-:W-:-:S03]  /*0f60*/  IADD3 R13, PT, PT, R2, R11, RZ ;  /* 0x0000000b020d7210 */ /* 0x000fc60007ffe0ff */
[----:B------:R-:W1:Y:S02]  /*0f70*/  MUFU.EX2 R15, R16 ;  /* 0x00000010000f7308 */ /* 0x000e640000000800 */
[----:B0-----:R-:W-:-:S04]  /*0f80*/  IMAD.WIDE R8, R13, 0x4, R8 ;  /* 0x000000040d087825 */ /* 0x001fc800078e0208 */
        /* <DEDUP_REMOVED lines=10> */
[----:B------:R-:W1:Y:S02]  /*1030*/  MUFU.EX2 R14, R14 ;  /* 0x0000000e000e7308 */ /* 0x000e640000000800 */
[----:B-1----:R-:W-:-:S05]  /*1040*/  FMUL R15, R15, R14 ;  /* 0x0000000e0f0f7220 */ /* 0x002fca0000400000 */
        /* <DEDUP_REMOVED lines=12> */
[----:B------:R1:W2:Y:S01]  /*1110*/  LDG.E R7, desc[UR10][R6.64+0xc] ;  /* 0x00000c0a06077981 */ /* 0x0002a2000c1e1900 */
[----:B------:R-:W-:Y:S01]  /*1120*/  IADD3 R11, PT, PT, R11, 0x4, RZ ;  /* 0x000000040b0b7810 */ /* 0x000fe20007ffe0ff */
[----:B-1----:R-:W-:-:S04]  /*1130*/  FADD R6, R3, R13 ;  /* 0x0000000d03067221 */ /* 0x002fc80000000000 */
[----:B------:R-:W-:-:S04]  /*1140*/  FADD R6, R6, R15 ;  /* 0x0000000f06067221 */ /* 0x000fc80000000000 */
[----:B------:R-:W-:Y:S01]  /*1150*/  FADD R6, R6, R19 ;  /* 0x0000001306067221 */ /* 0x000fe20000000000 */
        /* <DEDUP_REMOVED lines=8> */
[----:B-1----:R-:W-:-:S04]  /*11e0*/  FMUL R21, R21, R10 ;  /* 0x0000000a15157220 */ /* 0x002fc80000400000 */
[----:B------:R-:W-:Y:S01]  /*11f0*/  FADD R3, R6, R21 ;  /* 0x0000001506037221 */ /* 0x000fe20000000000 */
[----:B------:R0:W-:Y:S06]  /*1200*/  STG.E desc[UR10][R8.64+0xc], R21 ;  /* 0x00000c1508007986 */ /* 0x0001ec000c10190a */
.L_x_23:
[----:B------:R-:W-:Y:S05]  /*1210*/  BRA.U !UP1, `(.L_x_20) ;  /* 0x0000000109d87547 */ /* 0x000fea000b800000 */
[----:B------:R-:W-:Y:S02]  /*1220*/  UISETP.NE.AND UP0, UPT, UR5, 0x1, UPT ;  /* 0x000000010500788c */ /* 0x000fe4000bf05270 */
[----:B------:R-:W-:-:S04]  /*1230*/  ULOP3.LUT UR4, UR4, 0x1, URZ, 0xc0, !UPT ;  /* 0x0000000104047892 */ /* 0x000fc8000f8ec0ff */
[----:B------:R-:W-:-:S03]  /*1240*/  UISETP.NE.U32.AND UP1, UPT, UR4, 0x1, UPT ;  /* 0x000000010400788c */ /* 0x000fc6000bf25070 */
[----:B------:R-:W-:Y:S08]  /*1250*/  BRA.U !UP0, `(.L_x_24) ;  /* 0x00000001087c7547 */ /* 0x000ff0000b800000 */
[----:B------:R-:W-:-:S05]  /*1260*/  IMAD.WIDE.U32 R6, R11, 0x4, R4 ;  /* 0x000000040b067825 */ /* 0x000fca00078e0004 */
[----:B01----:R-:W2:Y:S01]  /*1270*/  LDG.E R9, desc[UR10][R6.64] ;  /* 0x0000000a06097981 */ /* 0x003ea2000c1e1900 */
[----:B------:R-:W-:Y:S01]  /*1280*/  HFMA2 R17, -RZ, RZ, 0.96630859375, -0.0022525787353515625 ;  /* 0x3bbb989dff117431 */ /* 0x000fe200000001ff */
[----:B------:R-:W-:Y:S02]  /*1290*/  MOV R19, 0x437c0000 ;  /* 0x437c000000137802 */ /* 0x000fe40000000f00 */
[----:B------:R-:W-:Y:S01]  /*12a0*/  IADD3 R15, PT, PT, R2, R11, RZ ;  /* 0x0000000b020f7210 */ /* 0x000fe20007ffe0ff */
[----:B--2--5:R-:W-:-:S04]  /*12b0*/  FADD R10, R9, -R0 ;  /* 0x80000000090a7221 */ /* 0x024fc80000000000 */
[----:B------:R-:W-:-:S04]  /*12c0*/  FFMA.SAT R8, R10, R17, 0.5 ;  /* 0x3f0000000a087423 */ /* 0x000fc80000002011 */
[----:B------:R-:W-:Y:S02]  /*12d0*/  FFMA.RM R12, R8, R19, 12582913 ;  /* 0x4b400001080c7423 */ /* 0x000fe40000004013 */
[----:B------:R-:W0:Y:S02]  /*12e0*/  LDC.64 R8, c[0x0][0x388] ;  /* 0x0000e200ff087b82 */ /* 0x000e240000000a00 */
[C---:B------:R-:W-:Y:S01]  /*12f0*/  FADD R13, R12.reuse, -12583039 ;  /* 0xcb40007f0c0d7421 */ /* 0x040fe20000000000 */
[----:B------:R-:W-:-:S03]  /*1300*/  SHF.L.U32 R12, R12, 0x17, RZ ;  /* 0x000000170c0c7819 */ /* 0x000fc600000006ff */
[----:B------:R-:W-:-:S04]  /*1310*/  FFMA R13, R10, 1.4426950216293334961, -R13 ;  /* 0x3fb8aa3b0a0d7823 */ /* 0x000fc8000000080d */
[----:B------:R-:W-:-:S06]  /*1320*/  FFMA R13, R10, 1.925963033500011079e-08, R13 ;  /* 0x32a570600a0d7823 */ /* 0x000fcc000000000d */
[----:B------:R-:W1:Y:S01]  /*1330*/  MUFU.EX2 R13, R13 ;  /* 0x0000000d000d7308 */ /* 0x000e620000000800 */
[----:B0-----:R-:W-:-:S04]  /*1340*/  IMAD.WIDE R8, R15, 0x4, R8 ;  /* 0x000000040f087825 */ /* 0x001fc800078e0208 */
[----:B-1----:R-:W-:-:S05]  /*1350*/  FMUL R12, R12, R13 ;  /* 0x0000000d0c0c7220 */ /* 0x002fca0000400000 */
[----:B------:R2:W-:Y:S04]  /*1360*/  STG.E desc[UR10][R8.64], R12 ;  /* 0x0000000c08007986 */ /* 0x0005e8000c10190a */
[----:B------:R-:W3:Y:S01]  /*1370*/  LDG.E R7, desc[UR10][R6.64+0x4] ;  /* 0x0000040a06077981 */ /* 0x000ee2000c1e1900 */
[----:B------:R-:W-:Y:S01]  /*1380*/  FADD R3, R3, R12 ;  /* 0x0000000c03037221 */ /* 0x000fe20000000000 */
[----:B------:R-:W-:Y:S01]  /*1390*/  IADD3 R11, PT, PT, R11, 0x2, RZ ;  /* 0x000000020b0b7810 */ /* 0x000fe20007ffe0ff */
[----:B---3--:R-:W-:-:S04]  /*13a0*/  FADD R10, R7, -R0 ;  /* 0x80000000070a7221 */ /* 0x008fc80000000000 */
[----:B------:R-:W-:-:S04]  /*13b0*/  FFMA.SAT R14, R10, R17, 0.5 ;  /* 0x3f0000000a0e7423 */ /* 0x000fc80000002011 */
[----:B------:R-:W-:-:S04]  /*13c0*/  FFMA.RM R14, R14, R19, 12582913 ;  /* 0x4b4000010e0e7423 */ /* 0x000fc80000004013 */
[C---:B------:R-:W-:Y:S01]  /*13d0*/  FADD R15, R14.reuse, -12583039 ;  /* 0xcb40007f0e0f7421 */ /* 0x040fe20000000000 */
[----:B------:R-:W-:-:S03]  /*13e0*/  SHF.L.U32 R14, R14, 0x17, RZ ;  /* 0x000000170e0e7819 */ /* 0x000fc600000006ff */
[----:B------:R-:W-:-:S04]  /*13f0*/  FFMA R15, R10, 1.4426950216293334961, -R15 ;  /* 0x3fb8aa3b0a0f7823 */ /* 0x000fc8000000080f */
[----:B------:R-:W-:-:S06]  /*1400*/  FFMA R15, R10, 1.925963033500011079e-08, R15 ;  /* 0x32a570600a0f7823 */ /* 0x000fcc000000000f */
[----:B------:R-:W0:Y:S02]  /*1410*/  MUFU.EX2 R15, R15 ;  /* 0x0000000f000f7308 */ /* 0x000e240000000800 */
[----:B0-----:R-:W-:-:S04]  /*1420*/  FMUL R14, R14, R15 ;  /* 0x0000000f0e0e7220 */ /* 0x001fc80000400000 */
[----:B------:R-:W-:Y:S01]  /*1430*/  FADD R3, R3, R14 ;  /* 0x0000000e03037221 */ /* 0x000fe20000000000 */
[----:B------:R2:W-:Y:S06]  /*1440*/  STG.E desc[UR10][R8.64+0x4], R14 ;  /* 0x0000040e08007986 */ /* 0x0005ec000c10190a */
.L_x_24:
[----:B------:R-:W-:Y:S05]  /*1450*/  BRA.U UP1, `(.L_x_20) ;  /* 0x0000000101487547 */ /* 0x000fea000b800000 */
[----:B------:R-:W-:-:S06]  /*1460*/  IMAD.WIDE.U32 R4, R11, 0x4, R4 ;  /* 0x000000040b047825 */ /* 0x000fcc00078e0004 */
[----:B------:R-:W3:Y:S01]  /*1470*/  LDG.E R5, desc[UR10][R4.64] ;  /* 0x0000000a04057981 */ /* 0x000ee2000c1e1900 */
[----:B------:R-:W-:Y:S01]  /*1480*/  HFMA2 R7, -RZ, RZ, 0.96630859375, -0.0022525787353515625 ;  /* 0x3bbb989dff077431 */ /* 0x000fe200000001ff */
[----:B012---:R-:W-:Y:S01]  /*1490*/  MOV R9, 0x437c0000 ;  /* 0x437c000000097802 */ /* 0x007fe20000000f00 */
[----:B---3-5:R-:W-:Y:S01]  /*14a0*/  FADD R0, R5, -R0 ;  /* 0x8000000005007221 */ /* 0x028fe20000000000 */
[----:B------:R-:W-:-:S03]  /*14b0*/  IADD3 R5, PT, PT, R2, R11, RZ ;  /* 0x0000000b02057210 */ /* 0x000fc60007ffe0ff */
        /* <DEDUP_REMOVED lines=9> */
[----:B-1----:R-:W-:-:S04]  /*1550*/  FMUL R8, R8, R9 ;  /* 0x0000000908087220 */ /* 0x002fc80000400000 */
[----:B------:R-:W-:Y:S01]  /*1560*/  FADD R3, R3, R8 ;  /* 0x0000000803037221 */ /* 0x000fe20000000000 */
[----:B------:R3:W-:Y:S06]  /*1570*/  STG.E desc[UR10][R4.64], R8 ;  /* 0x0000000804007986 */ /* 0x0007ec000c10190a */
.L_x_20:
[----:B-----5:R-:W4:Y:S02]  /*1580*/  LDC R0, c[0x0][0x394] ;  /* 0x0000e500ff007b82 */ /* 0x020f240000000800 */
[----:B----4-:R-:W-:-:S13]  /*1590*/  ISETP.GE.AND P0, PT, R0, 0x1, PT ;  /* 0x000000010000780c */ /* 0x010fda0003f06270 */
[----:B------:R-:W-:Y:S05]  /*15a0*/  @!P0 EXIT ;  /* 0x000000000000894d */ /* 0x000fea0003800000 */
[C---:B------:R-:W-:Y:S01]  /*15b0*/  ISETP.GE.U32.AND P0, PT, R0.reuse, 0x10, PT ;  /* 0x000000100000780c */ /* 0x040fe20003f06070 */
[----:B------:R-:W-:Y:S01]  /*15c0*/  HFMA2 R7, -RZ, RZ, 0, 0 ;  /* 0x00000000ff077431 */ /* 0x000fe200000001ff */
[----:B------:R-:W-:-:S11]  /*15d0*/  LOP3.LUT R11, R0, 0xf, RZ, 0xc0, !PT ;  /* 0x0000000f000b7812 */ /* 0x000fd600078ec0ff */
[----:B------:R-:W-:Y:S05]  /*15e0*/  @!P0 BRA `(.L_x_25) ;  /* 0x0000001000348947 */ /* 0x000fea0003800000 */
[----:B------:R-:W4:Y:S01]  /*15f0*/  LDCU.64 UR4, c[0x0][0x388] ;  /* 0x00007100ff0477ac */ /* 0x000f220008000a00 */
[----:B------:R-:W-:Y:S02]  /*1600*/  LOP3.LUT R7, R0, 0x7ffffff0, RZ, 0xc0, !PT ;  /* 0x7ffffff000077812 */ /* 0x000fe400078ec0ff */
[----:B------:R-:W-:Y:S02]  /*1610*/  MOV R6, R2 ;  /* 0x0000000200067202 */ /* 0x000fe40000000f00 */
[----:B0123--:R-:W-:Y:S01]  /*1620*/  IADD3 R8, PT, PT, -R7, RZ, RZ ;  /* 0x000000ff07087210 */ /* 0x00ffe20007ffe1ff */
[----:B----4-:R-:W-:-:S04]  /*1630*/  UIADD3 UR4, UP0, UPT, UR4, 0x20, URZ ;  /* 0x0000002004047890 */ /* 0x010fc8000ff1e0ff */
[----:B------:R-:W-:-:S12]  /*1640*/  UIADD3.X UR5, UPT, UPT, URZ, UR5, URZ, UP0, !UPT ;  /* 0x00000005ff057290 */ /* 0x000fd800087fe4ff */
.L_x_58:
[----:B----4-:R-:W-:Y:S02]  /*1650*/  MOV R4, UR4 ;  /* 0x0000000400047c02 */ /* 0x010fe40008000f00 */
[----:B------:R-:W-:-:S03]  /*1660*/  MOV R5, UR5 ;  /* 0x0000000500057c02 */ /* 0x000fc60008000f00 */
[----:B------:R-:W-:-:S05]  /*1670*/  IMAD.WIDE R4, R6, 0x4, R4 ;  /* 0x0000000406047825 */ /* 0x000fca00078e0204 */
[----:B------:R-:W2:Y:S01]  /*1680*/  LDG.E R0, desc[UR10][R4.64+-0x20] ;  /* 0xffffe00a04007981 */ /* 0x000ea2000c1e1900 */
[----:B------:R-:W0:Y:S01]  /*1690*/  MUFU.RCP R10, R3 ;  /* 0x00000003000a7308 */ /* 0x000e220000001000 */
[----:B------:R-:W-:Y:S01]  /*16a0*/  IADD3 R8, PT, PT, R8, 0x10, RZ ;  /* 0x0000001008087810 */ /* 0x000fe20007ffe0ff */
[----:B------:R-:W-:Y:S03]  /*16b0*/  BSSY.RECONVERGENT B2, `(.L_x_26) ;  /* 0x000000c000027945 */ /* 0x000fe60003800200 */
[----:B------:R-:W-:Y:S01]  /*16c0*/  ISETP.NE.AND P2, PT, R8, RZ, PT ;  /* 0x000000ff0800720c */ /* 0x000fe20003f45270 */
[----:B0-----:R-:W-:-:S04]  /*16d0*/  FFMA R9, R10, -R3, 1 ;  /* 0x3f8000000a097423 */ /* 0x001fc80000000803 */
[----:B------:R-:W-:Y:S01]  /*16e0*/  FFMA R9, R10, R9, R10 ;  /* 0x000000090a097223 */ /* 0x000fe2000000000a */
[----:B--2---:R-:W0:Y:S03]  /*16f0*/  FCHK P0, R0, R3 ;  /* 0x0000000300007302 */ /* 0x004e260000000000 */
[----:B------:R-:W-:-:S04]  /*1700*/  FFMA R10, R0, R9, RZ ;  /* 0x00000009000a7223 */ /* 0x000fc800000000ff */
[----:B------:R-:W-:-:S04]  /*1710*/  FFMA R12, R10, -R3, R0 ;  /* 0x800000030a0c7223 */ /* 0x000fc80000000000 */
[----:B------:R-:W-:Y:S01]  /*1720*/  FFMA R9, R9, R12, R10 ;  /* 0x0000000c09097223 */ /* 0x000fe2000000000a */
[----:B0-----:R-:W-:Y:S06]  /*1730*/  @!P0 BRA `(.L_x_27) ;  /* 0x00000000000c8947 */ /* 0x001fec0003800000 */
[----:B------:R-:W-:-:S07]  /*1740*/  MOV R12, 0x1760 ;  /* 0x00001760000c7802 */ /* 0x000fce0000000f00 */
[----:B------:R-:W-:Y:S05]  /*1750*/  CALL.REL.NOINC `($__internal_1_$__cuda_sm3x_div_rn_noftz_f32_slowpath) ;  /* 0x0000001c00947944 */ /* 0x000fea0003c00000 */
[----:B------:R-:W-:-:S07]  /*1760*/  MOV R9, R0 ;  /* 0x0000000000097202 */ /* 0x000fce0000000f00 */
.L_x_27:
[----:B------:R-:W-:Y:S05]  /*1770*/  BSYNC.RECONVERGENT B2 ;  /* 0x0000000000027941 */ /* 0x000fea0003800200 */
.L_x_26:
[----:B------:R-:W2:Y:S01]  /*1780*/  LDG.E R15, desc[UR10][R4.64+-0x1c] ;  /* 0xffffe40a040f7981 */ /* 0x000ea2000c1e1900 */
[----:B------:R-:W0:Y:S01]  /*1790*/  MUFU.RCP R0, R3 ;  /* 0x0000000300007308 */ /* 0x000e220000001000 */
[----:B------:R-:W-:Y:S01]  /*17a0*/  FMNMX R9, R9, 1.0000000116860974231e-07, !PT ;  /* 0x33d6bf9509097809 */ /* 0x000fe20007800000 */
[----:B------:R-:W-:Y:S04]  /*17b0*/  BSSY.RECONVERGENT B2, `(.L_x_28) ;  /* 0x000000c000027945 */ /* 0x000fe80003800200 */
[----:B------:R1:W-:Y:S01]  /*17c0*/  STG.E desc[UR10][R4.64+-0x20], R9 ;  /* 0xffffe00904007986 */ /* 0x0003e2000c10190a */
[----:B0-----:R-:W-:-:S04]  /*17d0*/  FFMA R13, R0, -R3, 1 ;  /* 0x3f800000000d7423 */ /* 0x001fc80000000803 */
[----:B------:R-:W-:Y:S01]  /*17e0*/  FFMA R0, R0, R13, R0 ;  /* 0x0000000d00007223 */ /* 0x000fe20000000000 */
[----:B--2---:R-:W0:Y:S03]  /*17f0*/  FCHK P0, R15, R3 ;  /* 0x000000030f007302 */ /* 0x004e260000000000 */
[----:B------:R-:W-:-:S04]  /*1800*/  FFMA R10, R0, R15, RZ ;  /* 0x0000000f000a7223 */ /* 0x000fc800000000ff */
[----:B------:R-:W-:-:S04]  /*1810*/  FFMA R13, R10, -R3, R15 ;  /* 0x800000030a0d7223 */ /* 0x000fc8000000000f */
[----:B------:R-:W-:Y:S01]  /*1820*/  FFMA R0, R0, R13, R10 ;  /* 0x0000000d00007223 */ /* 0x000fe2000000000a */
[----:B01----:R-:W-:Y:S06]  /*1830*/  @!P0 BRA `(.L_x_29) ;  /* 0x00000000000c8947 */ /* 0x003fec0003800000 */
[----:B------:R-:W-:Y:S02]  /*1840*/  MOV R0, R15 ;  /* 0x0000000f00007202 */ /* 0x000fe40000000f00 */
[----:B------:R-:W-:-:S07]  /*1850*/  MOV R12, 0x1870 ;  /* 0x00001870000c7802 */ /* 0x000fce0000000f00 */
[----:B------:R-:W-:Y:S05]  /*1860*/  CALL.REL.NOINC `($__internal_1_$__cuda_sm3x_div_rn_noftz_f32_slowpath) ;  /* 0x0000001c00507944 */ /* 0x000fea0003c00000 */
.L_x_29:
[----:B------:R-:W-:Y:S05]  /*1870*/  BSYNC.RECONVERGENT B2 ;  /* 0x0000000000027941 */ /* 0x000fea0003800200 */
.L_x_28:
        /* <DEDUP_REMOVED lines=15> */
.L_x_31:
[----:B------:R-:W-:Y:S05]  /*1970*/  BSYNC.RECONVERGENT B2 ;  /* 0x0000000000027941 */ /* 0x000fea0003800200 */
.L_x_30:
        /* <DEDUP_REMOVED lines=15> */
.L_x_33:
[----:B------:R-:W-:Y:S05]  /*1a70*/  BSYNC.RECONVERGENT B2 ;  /* 0x0000000000027941 */ /* 0x000fea0003800200 */
.L_x_32:
        /* <DEDUP_REMOVED lines=15> */
.L_x_35:
[----:B------:R-:W-:Y:S05]  /*1b70*/  BSYNC.RECONVERGENT B2 ;  /* 0x0000000000027941 */ /* 0x000fea0003800200 */
.L_x_34:
        /* <DEDUP_REMOVED lines=15> */
.L_x_37:
[----:B------:R-:W-:Y:S05]  /*1c70*/  BSYNC.RECONVERGENT B2 ;  /* 0x0000000000027941 */ /* 0x000fea0003800200 */
.L_x_36:
        /* <DEDUP_REMOVED lines=15> */
.L_x_39:
[----:B------:R-:W-:Y:S05]  /*1d70*/  BSYNC.RECONVERGENT B2 ;  /* 0x0000000000027941 */ /* 0x000fea0003800200 */
.L_x_38:
        /* <DEDUP_REMOVED lines=15> */
.L_x_41:
[----:B------:R-:W-:Y:S05]  /*1e70*/  BSYNC.RECONVERGENT B2 ;  /* 0x0000000000027941 */ /* 0x000fea0003800200 */
.L_x_40:
        /* <DEDUP_REMOVED lines=15> */
.L_x_43:
[----:B------:R-:W-:Y:S05]  /*1f70*/  BSYNC.RECONVERGENT B2 ;  /* 0x0000000000027941 */ /* 0x000fea0003800200 */
.L_x_42:
        /* <DEDUP_REMOVED lines=15> */
.L_x_45:
[----:B------:R-:W-:Y:S05]  /*2070*/  BSYNC.RECONVERGENT B2 ;  /* 0x0000000000027941 */ /* 0x000fea0003800200 */
.L_x_44:
        /* <DEDUP_REMOVED lines=15> */
.L_x_47:
[----:B------:R-:W-:Y:S05]  /*2170*/  BSYNC.RECONVERGENT B2 ;  /* 0x0000000000027941 */ /* 0x000fea0003800200 */
.L_x_46:
        /* <DEDUP_REMOVED lines=15> */
.L_x_49:
[----:B------:R-:W-:Y:S05]  /*2270*/  BSYNC.RECONVERGENT B2 ;  /* 0x0000000000027941 */ /* 0x000fea0003800200 */
.L_x_48:
        /* <DEDUP_REMOVED lines=15> */
.L_x_51:
[----:B------:R-:W-:Y:S05]  /*2370*/  BSYNC.RECONVERGENT B2 ;  /* 0x0000000000027941 */ /* 0x000fea0003800200 */
.L_x_50:
        /* <DEDUP_REMOVED lines=15> */
.L_x_53:
[----:B------:R-:W-:Y:S05]  /*2470*/  BSYNC.RECONVERGENT B2 ;  /* 0x0000000000027941 */ /* 0x000fea0003800200 */
.L_x_52:
        /* <DEDUP_REMOVED lines=15> */
.L_x_55:
[----:B------:R-:W-:Y:S05]  /*2570*/  BSYNC.RECONVERGENT B2 ;  /* 0x0000000000027941 */ /* 0x000fea0003800200 */
.L_x_54:
        /* <DEDUP_REMOVED lines=15> */
.L_x_57:
[----:B------:R-:W-:Y:S05]  /*2670*/  BSYNC.RECONVERGENT B2 ;  /* 0x0000000000027941 */ /* 0x000fea0003800200 */
.L_x_56:
[----:B------:R-:W-:Y:S02]  /*2680*/  FMNMX R9, R0, 1.0000000116860974231e-07, !PT ;  /* 0x33d6bf9500097809 */ /* 0x000fe40007800000 */
[----:B------:R-:W-:-:S03]  /*2690*/  IADD3 R6, PT, PT, R6, 0x10, RZ ;  /* 0x0000001006067810 */ /* 0x000fc60007ffe0ff */
[----:B------:R4:W-:Y:S01]  /*26a0*/  STG.E desc[UR10][R4.64+0x1c], R9 ;  /* 0x00001c0904007986 */ /* 0x0009e2000c10190a */
[----:B------:R-:W-:Y:S05]  /*26b0*/  @P2 BRA `(.L_x_58) ;  /* 0xffffffec00e42947 */ /* 0x000fea000383ffff */
.L_x_25:
[----:B------:R-:W-:-:S13]  /*26c0*/  ISETP.NE.AND P0, PT, R11, RZ, PT ;  /* 0x000000ff0b00720c */ /* 0x000fda0003f05270 */
[----:B------:R-:W-:Y:S05]  /*26d0*/  @!P0 EXIT ;  /* 0x000000000000894d */ /* 0x000fea0003800000 */
[----:B------:R-:W5:Y:S01]  /*26e0*/  LDCU UR4, c[0x0][0x394] ;  /* 0x00007280ff0477ac */ /* 0x000f620008000800 */
[----:B------:R-:W-:Y:S01]  /*26f0*/  ISETP.GE.U32.AND P0, PT, R11, 0x8, PT ;  /* 0x000000080b00780c */ /* 0x000fe20003f06070 */
[----:B-----5:R-:W-:-:S12]  /*2700*/  ULOP3.LUT UR4, UR4, 0x7, URZ, 0xc0, !UPT ;  /* 0x0000000704047892 */ /* 0x020fd8000f8ec0ff */
[----:B------:R-:W-:Y:S05]  /*2710*/  @!P0 BRA `(.L_x_59) ;  /* 0x0000000800108947 */ /* 0x000fea0003800000 */
[----:B---34-:R-:W3:Y:S01]  /*2720*/  LDC.64 R4, c[0x0][0x388] ;  /* 0x0000e200ff047b82 */ /* 0x018ee20000000a00 */
[----:B012---:R-:W-:-:S05]  /*2730*/  IADD3 R9, PT, PT, R2, R7, RZ ;  /* 0x0000000702097210 */ /* 0x007fca0007ffe0ff */
[----:B---3--:R-:W-:-:S05]  /*2740*/  IMAD.WIDE R4, R9, 0x4, R4 ;  /* 0x0000000409047825 */ /* 0x008fca00078e0204 */
[----:B------:R-:W2:Y:S01]  /*2750*/  LDG.E R11, desc[UR10][R4.64] ;  /* 0x0000000a040b7981 */ /* 0x000ea2000c1e1900 */
[----:B------:R-:W0:Y:S01]  /*2760*/  MUFU.RCP R0, R3 ;  /* 0x0000000300007308 */ /* 0x000e220000001000 */
[----:B------:R-:W-:Y:S01]  /*2770*/  BSSY.RECONVERGENT B2, `(.L_x_60) ;  /* 0x000000b000027945 */ /* 0x000fe20003800200 */
[----:B0-----:R-:W-:-:S04]  /*2780*/  FFMA R9, R0, -R3, 1 ;  /* 0x3f80000000097423 */ /* 0x001fc80000000803 */
[----:B------:R-:W-:Y:S02]  /*2790*/  FFMA R0, R0, R9, R0 ;  /* 0x0000000900007223 */ /* 0x000fe40000000000 */
[----:B--2---:R-:W0:Y:S02]  /*27a0*/  FCHK P0, R11, R3 ;  /* 0x000000030b007302 */ /* 0x004e240000000000 */
[----:B------:R-:W-:-:S04]  /*27b0*/  FFMA R6, R0, R11, RZ ;  /* 0x0000000b00067223 */ /* 0x000fc800000000ff */
[----:B------:R-:W-:-:S04]  /*27c0*/  FFMA R9, R6, -R3, R11 ;  /* 0x8000000306097223 */ /* 0x000fc8000000000b */
[----:B------:R-:W-:Y:S01]  /*27d0*/  FFMA R0, R0, R9, R6 ;  /* 0x0000000900007223 */ /* 0x000fe20000000006 */
[----:B0-----:R-:W-:Y:S06]  /*27e0*/  @!P0 BRA `(.L_x_61) ;  /* 0x00000000000c8947 */ /* 0x001fec0003800000 */
[----:B------:R-:W-:Y:S02]  /*27f0*/  MOV R0, R11 ;  /* 0x0000000b00007202 */ /* 0x000fe40000000f00 */
[----:B------:R-:W-:-:S07]  /*2800*/  MOV R12, 0x2820 ;  /* 0x00002820000c7802 */ /* 0x000fce0000000f00 */
[----:B------:R-:W-:Y:S05]  /*2810*/  CALL.REL.NOINC `($__internal_1_$__cuda_sm3x_div_rn_noftz_f32_slowpath) ;  /* 0x0000000c00647944 */ /* 0x000fea0003c00000 */
.L_x_61:
[----:B------:R-:W-:Y:S05]  /*2820*/  BSYNC.RECONVERGENT B2 ;  /* 0x0000000000027941 */ /* 0x000fea0003800200 */
.L_x_60:
        /* <DEDUP_REMOVED lines=15> */
.L_x_63:
[----:B------:R-:W-:Y:S05]  /*2920*/  BSYNC.RECONVERGENT B2 ;  /* 0x0000000000027941 */ /* 0x000fea0003800200 */
.L_x_62:
        /* <DEDUP_REMOVED lines=15> */
.L_x_65:
[----:B------:R-:W-:Y:S05]  /*2a20*/  BSYNC.RECONVERGENT B2 ;  /* 0x0000000000027941 */ /* 0x000fea0003800200 */
.L_x_64:
        /* <DEDUP_REMOVED lines=15> */
.L_x_67:
[----:B------:R-:W-:Y:S05]  /*2b20*/  BSYNC.RECONVERGENT B2 ;  /* 0x0000000000027941 */ /* 0x000fea0003800200 */
.L_x_66:
        /* <DEDUP_REMOVED lines=15> */
.L_x_69:
[----:B------:R-:W-:Y:S05]  /*2c20*/  BSYNC.RECONVERGENT B2 ;  /* 0x0000000000027941 */ /* 0x000fea0003800200 */
.L_x_68:
        /* <DEDUP_REMOVED lines=15> */
.L_x_71:
[----:B------:R-:W-:Y:S05]  /*2d20*/  BSYNC.RECONVERGENT B2 ;  /* 0x0000000000027941 */ /* 0x000fea0003800200 */
.L_x_70:
        /* <DEDUP_REMOVED lines=15> */
.L_x_73:
[----:B------:R-:W-:Y:S05]  /*2e20*/  BSYNC.RECONVERGENT B2 ;  /* 0x0000000000027941 */ /* 0x000fea0003800200 */
.L_x_72:
        /* <DEDUP_REMOVED lines=15> */
.L_x_75:
[----:B------:R-:W-:Y:S05]  /*2f20*/  BSYNC.RECONVERGENT B2 ;  /* 0x0000000000027941 */ /* 0x000fea0003800200 */
.L_x_74:
[----:B------:R-:W-:Y:S02]  /*2f30*/  FMNMX R9, R0, 1.0000000116860974231e-07, !PT ;  /* 0x33d6bf9500097809 */ /* 0x000fe40007800000 */
[----:B------:R-:W-:-:S03]  /*2f40*/  IADD3 R7, PT, PT, R7, 0x8, RZ ;  /* 0x0000000807077810 */ /* 0x000fc60007ffe0ff */
[----:B------:R0:W-:Y:S04]  /*2f50*/  STG.E desc[UR10][R4.64+0x1c], R9 ;  /* 0x00001c0904007986 */ /* 0x0001e8000c10190a */
.L_x_59:
[----:B------:R-:W-:-:S13]  /*2f60*/  ISETP.NE.AND P0, PT, RZ, UR4, PT ;  /* 0x00000004ff007c0c */ /* 0x000fda000bf05270 */
[----:B------:R-:W-:Y:S05]  /*2f70*/  @!P0 EXIT ;  /* 0x000000000000894d */ /* 0x000fea0003800000 */
[----:B------:R-:W5:Y:S01]  /*2f80*/  LDCU UR5, c[0x0][0x394] ;  /* 0x00007280ff0577ac */ /* 0x000f620008000800 */
[----:B------:R-:W-:Y:S02]  /*2f90*/  UISETP.GE.U32.AND UP0, UPT, UR4, 0x4, UPT ;  /* 0x000000040400788c */ /* 0x000fe4000bf06070 */
[----:B-----5:R-:W-:-:S07]  /*2fa0*/  ULOP3.LUT UR5, UR5, 0x3, URZ, 0xc0, !UPT ;  /* 0x0000000305057892 */ /* 0x020fce000f8ec0ff */
[----:B------:R-:W-:Y:S05]  /*2fb0*/  BRA.U !UP0, `(.L_x_76) ;  /* 0x0000000508107547 */ /* 0x000fea000b800000 */
[----:B0--34-:R-:W0:Y:S01]  /*2fc0*/  LDC.64 R4, c[0x0][0x388] ;  /* 0x0000e200ff047b82 */ /* 0x019e220000000a00 */
[----:B-12---:R-:W-:-:S05]  /*2fd0*/  IADD3 R9, PT, PT, R2, R7, RZ ;  /* 0x0000000702097210 */ /* 0x006fca0007ffe0ff */
[----:B0-----:R-:W-:-:S05]  /*2fe0*/  IMAD.WIDE R4, R9, 0x4, R4 ;  /* 0x0000000409047825 */ /* 0x001fca00078e0204 */
        /* <DEDUP_REMOVED lines=13> */
.L_x_78:
[----:B------:R-:W-:Y:S05]  /*30c0*/  BSYNC.RECONVERGENT B2 ;  /* 0x0000000000027941 */ /* 0x000fea0003800200 */
.L_x_77:
        /* <DEDUP_REMOVED lines=15> */
.L_x_80:
[----:B------:R-:W-:Y:S05]  /*31c0*/  BSYNC.RECONVERGENT B2 ;  /* 0x0000000000027941 */ /* 0x000fea0003800200 */
.L_x_79:
        /* <DEDUP_REMOVED lines=15> */
.L_x_82:
[----:B------:R-:W-:Y:S05]  /*32c0*/  BSYNC.RECONVERGENT B2 ;  /* 0x0000000000027941 */ /* 0x000fea0003800200 */
.L_x_81:
        /* <DEDUP_REMOVED lines=15> */
.L_x_84:
[----:B------:R-:W-:Y:S05]  /*33c0*/  BSYNC.RECONVERGENT B2 ;  /* 0x0000000000027941 */ /* 0x000fea0003800200 */
.L_x_83:
[----:B------:R-:W-:Y:S02]  /*33d0*/  FMNMX R9, R0, 1.0000000116860974231e-07, !PT ;  /* 0x33d6bf9500097809 */ /* 0x000fe40007800000 */
[----:B------:R-:W-:-:S03]  /*33e0*/  IADD3 R7, PT, PT, R7, 0x4, RZ ;  /* 0x0000000407077810 */ /* 0x000fc60007ffe0ff */
[----:B------:R0:W-:Y:S04]  /*33f0*/  STG.E desc[UR10][R4.64+0xc], R9 ;  /* 0x00000c0904007986 */ /* 0x0001e8000c10190a */
.L_x_76:
[----:B------:R-:W-:-:S13]  /*3400*/  ISETP.NE.AND P0, PT, RZ, UR5, PT ;  /* 0x00000005ff007c0c */ /* 0x000fda000bf05270 */
[----:B------:R-:W-:Y:S05]  /*3410*/  @!P0 EXIT ;  /* 0x000000000000894d */ /* 0x000fea0003800000 */
[----:B0--34-:R-:W0:Y:S01]  /*3420*/  LDC.64 R4, c[0x0][0x388] ;  /* 0x0000e200ff047b82 */ /* 0x019e220000000a00 */
[----:B------:R-:W-:Y:S01]  /*3430*/  IADD3 R11, PT, PT, R2, R7, RZ ;  /* 0x00000007020b7210 */ /* 0x000fe20007ffe0ff */
[----:B------:R-:W-:-:S12]  /*3440*/  UIADD3 UR4, UPT, UPT, -UR5, URZ, URZ ;  /* 0x000000ff05047290 */ /* 0x000fd8000fffe1ff */
.L_x_87:
[----:B0--3--:R-:W-:-:S05]  /*3450*/  IMAD.WIDE R6, R11, 0x4, R4 ;  /* 0x000000040b067825 */ /* 0x009fca00078e0204 */
[----:B-1----:R-:W3:Y:S01]  /*3460*/  LDG.E R13, desc[UR10][R6.64] ;  /* 0x0000000a060d7981 */ /* 0x002ee2000c1e1900 */
[----:B------:R-:W2:Y:S01]  /*3470*/  MUFU.RCP R0, R3 ;  /* 0x0000000300007308 */ /* 0x000ea20000001000 */
[----:B------:R-:W-:Y:S01]  /*3480*/  UIADD3 UR4, UPT, UPT, UR4, 0x1, URZ ;  /* 0x0000000104047890 */ /* 0x000fe2000fffe0ff */
[----:B------:R-:W-:Y:S03]  /*3490*/  BSSY.RECONVERGENT B2, `(.L_x_85) ;  /* 0x000000c000027945 */ /* 0x000fe60003800200 */
[----:B------:R-:W-:Y:S01]  /*34a0*/  UISETP.NE.AND UP0, UPT, UR4, URZ, UPT ;  /* 0x000000ff0400728c */ /* 0x000fe2000bf05270 */
[----:B--2---:R-:W-:-:S04]  /*34b0*/  FFMA R9, R0, -R3, 1 ;  /* 0x3f80000000097423 */ /* 0x004fc80000000803 */
[----:B------:R-:W-:Y:S01]  /*34c0*/  FFMA R0, R0, R9, R0 ;  /* 0x0000000900007223 */ /* 0x000fe20000000000 */
[----:B---3--:R-:W0:Y:S03]  /*34d0*/  FCHK P0, R13, R3 ;  /* 0x000000030d007302 */ /* 0x008e260000000000 */
[----:B------:R-:W-:-:S04]  /*34e0*/  FFMA R2, R0, R13, RZ ;  /* 0x0000000d00027223 */ /* 0x000fc800000000ff */
[----:B------:R-:W-:-:S04]  /*34f0*/  FFMA R9, R2, -R3, R13 ;  /* 0x8000000302097223 */ /* 0x000fc8000000000d */
[----:B------:R-:W-:Y:S01]  /*3500*/  FFMA R0, R0, R9, R2 ;  /* 0x0000000900007223 */ /* 0x000fe20000000002 */
[----:B0-----:R-:W-:Y:S06]  /*3510*/  @!P0 BRA `(.L_x_86) ;  /* 0x00000000000c8947 */ /* 0x001fec0003800000 */
[----:B------:R-:W-:Y:S02]  /*3520*/  MOV R0, R13 ;  /* 0x0000000d00007202 */ /* 0x000fe40000000f00 */
[----:B------:R-:W-:-:S07]  /*3530*/  MOV R12, 0x3550 ;  /* 0x00003550000c7802 */ /* 0x000fce0000000f00 */
[----:B------:R-:W-:Y:S05]  /*3540*/  CALL.REL.NOINC `($__internal_1_$__cuda_sm3x_div_rn_noftz_f32_slowpath) ;  /* 0x0000000000187944 */ /* 0x000fea0003c00000 */
.L_x_86:
[----:B------:R-:W-:Y:S05]  /*3550*/  BSYNC.RECONVERGENT B2 ;  /* 0x0000000000027941 */ /* 0x000fea0003800200 */
.L_x_85:
[----:B------:R-:W-:Y:S02]  /*3560*/  FMNMX R9, R0, 1.0000000116860974231e-07, !PT ;  /* 0x33d6bf9500097809 */ /* 0x000fe40007800000 */
[----:B------:R-:W-:-:S03]  /*3570*/  IADD3 R11, PT, PT, R11, 0x1, RZ ;  /* 0x000000010b0b7810 */ /* 0x000fc60007ffe0ff */
[----:B------:R3:W-:Y:S01]  /*3580*/  STG.E desc[UR10][R6.64], R9 ;  /* 0x0000000906007986 */ /* 0x0007e2000c10190a */
[----:B------:R-:W-:Y:S05]  /*3590*/  BRA.U UP0, `(.L_x_87) ;  /* 0xfffffffd00ac7547 */ /* 0x000fea000b83ffff */
[----:B------:R-:W-:Y:S05]  /*35a0*/  EXIT ;  /* 0x000000000000794d */ /* 0x000fea0003800000 */
        .weak           $__internal_1_$__cuda_sm3x_div_rn_noftz_f32_slowpath
        .type           $__internal_1_$__cuda_sm3x_div_rn_noftz_f32_slowpath,@function
        .size           $__internal_1_$__cuda_sm3x_div_rn_noftz_f32_slowpath,(.L_x_162 - $__internal_1_$__cuda_sm3x_div_rn_noftz_f32_slowpath)
$__internal_1_$__cuda_sm3x_div_rn_noftz_f32_slowpath:
[----:B------:R-:W-:Y:S01]  /*35b0*/  SHF.R.U32.HI R10, RZ, 0x17, R3 ;  /* 0x00000017ff0a7819 */ /* 0x000fe20000011603 */
[----:B------:R-:W-:Y:S01]  /*35c0*/  BSSY.RECONVERGENT B0, `(.L_x_88) ;  /* 0x0000063000007945 */ /* 0x000fe20003800200 */
[----:B------:R-:W-:Y:S02]  /*35d0*/  SHF.R.U32.HI R13, RZ, 0x17, R0 ;  /* 0x00000017ff0d7819 */ /* 0x000fe40000011600 */
[----:B------:R-:W-:Y:S02]  /*35e0*/  LOP3.LUT R10, R10, 0xff, RZ, 0xc0, !PT ;  /* 0x000000ff0a0a7812 */ /* 0x000fe400078ec0ff */
[----:B------:R-:W-:Y:S02]  /*35f0*/  LOP3.LUT R13, R13, 0xff, RZ, 0xc0, !PT ;  /* 0x000000ff0d0d7812 */ /* 0x000fe400078ec0ff */
[----:B------:R-:W-:Y:S02]  /*3600*/  IADD3 R16, PT, PT, R10, -0x1, RZ ;  /* 0xffffffff0a107810 */ /* 0x000fe40007ffe0ff */
[----:B------:R-:W-:-:S02]  /*3610*/  IADD3 R14, PT, PT, R13, -0x1, RZ ;  /* 0xffffffff0d0e7810 */ /* 0x000fc40007ffe0ff */
[----:B------:R-:W-:Y:S02]  /*3620*/  ISETP.GT.U32.AND P0, PT, R16, 0xfd, PT ;  /* 0x000000fd1000780c */ /* 0x000fe40003f04070 */
[----:B------:R-:W-:Y:S02]  /*3630*/  MOV R15, R3 ;  /* 0x00000003000f7202 */ /* 0x000fe40000000f00 */
[----:B------:R-:W-:-:S13]  /*3640*/  ISETP.GT.U32.OR P0, PT, R14, 0xfd, P0 ;  /* 0x000000fd0e00780c */ /* 0x000fda0000704470 */
[----:B------:R-:W-:Y:S01]  /*3650*/  @!P0 MOV R9, RZ ;  /* 0x000000ff00098202 */ /* 0x000fe20000000f00 */
        /* <DEDUP_REMOVED lines=19> */
[----:B------:R-:W-:Y:S01]  /*3790*/  @P0 MOV R9, RZ ;  /* 0x000000ff00090202 */ /* 0x000fe20000000f00 */
[----:B------:R-:W-:Y:S01]  /*37a0*/  @!P0 FFMA R0, R0, 1.84467440737095516160e+19, RZ ;  /* 0x5f80000000008823 */ /* 0x000fe200000000ff */
[----:B------:R-:W-:Y:S01]  /*37b0*/  @!P0 MOV R9, 0xffffffc0 ;  /* 0xffffffc000098802 */ /* 0x000fe20000000f00 */
[----:B------:R-:W-:-:S03]  /*37c0*/  @!P1 FFMA R15, R3, 1.84467440737095516160e+19, RZ ;  /* 0x5f800000030f9823 */ /* 0x000fc600000000ff */
[----:B------:R-:W-:-:S07]  /*37d0*/  @!P1 IADD3 R9, PT, PT, R9, 0x40, RZ ;  /* 0x0000004009099810 */ /* 0x000fce0007ffe0ff */
.L_x_89:
[----:B------:R-:W-:Y:S01]  /*37e0*/  LEA R14, R10, 0xc0800000, 0x17 ;  /* 0xc08000000a0e7811 */ /* 0x000fe200078eb8ff */
[----:B------:R-:W-:Y:S01]  /*37f0*/  BSSY.RECONVERGENT B1, `(.L_x_94) ;  /* 0x0000036000017945 */ /* 0x000fe20003800200 */
[----:B------:R-:W-:Y:S02]  /*3800*/  IADD3 R13, PT, PT, R13, -0x7f, RZ ;  /* 0xffffff810d0d7810 */ /* 0x000fe40007ffe0ff */
[----:B------:R-:W-:-:S03]  /*3810*/  IADD3 R16, PT, PT, -R14, R15, RZ ;  /* 0x0000000f0e107210 */ /* 0x000fc60007ffe1ff */
[C---:B------:R-:W-:Y:S01]  /*3820*/  IMAD R0, R13.reuse, -0x800000, R0 ;  /* 0xff8000000d007824 */ /* 0x040fe200078e0200 */
[----:B------:R0:W1:Y:S01]  /*3830*/  MUFU.RCP R14, R16 ;  /* 0x00000010000e7308 */ /* 0x0000620000001000 */
[----:B------:R-:W-:Y:S01]  /*3840*/  FADD.FTZ R17, -R16, -RZ ;  /* 0x800000ff10117221 */ /* 0x000fe20000010100 */
[----:B0-----:R-:W-:-:S04]  /*3850*/  IADD3 R16, PT, PT, R13, 0x7f, -R10 ;  /* 0x0000007f0d107810 */ /* 0x001fc80007ffe80a */
[----:B------:R-:W-:Y:S01]  /*3860*/  IADD3 R9, PT, PT, R16, R9, RZ ;  /* 0x0000000910097210 */ /* 0x000fe20007ffe0ff */
[----:B-1----:R-:W-:-:S04]  /*3870*/  FFMA R15, R14, R17, 1 ;  /* 0x3f8000000e0f7423 */ /* 0x002fc80000000011 */
[----:B------:R-:W-:-:S04]  /*3880*/  FFMA R15, R14, R15, R14 ;  /* 0x0000000f0e0f7223 */ /* 0x000fc8000000000e */
[----:B------:R-:W-:-:S04]  /*3890*/  FFMA R14, R0, R15, RZ ;  /* 0x0000000f000e7223 */ /* 0x000fc800000000ff */
[----:B------:R-:W-:-:S04]  /*38a0*/  FFMA R18, R17, R14, R0 ;  /* 0x0000000e11127223 */ /* 0x000fc80000000000 */
[----:B------:R-:W-:-:S04]  /*38b0*/  FFMA R14, R15, R18, R14 ;  /* 0x000000120f0e7223 */ /* 0x000fc8000000000e */
[----:B------:R-:W-:-:S04]  /*38c0*/  FFMA R17, R17, R14, R0 ;  /* 0x0000000e11117223 */ /* 0x000fc80000000000 */
[----:B------:R-:W-:-:S05]  /*38d0*/  FFMA R0, R15, R17, R14 ;  /* 0x000000110f007223 */ /* 0x000fca000000000e */
[----:B------:R-:W-:-:S04]  /*38e0*/  SHF.R.U32.HI R10, RZ, 0x17, R0 ;  /* 0x00000017ff0a7819 */ /* 0x000fc80000011600 */
[----:B------:R-:W-:-:S04]  /*38f0*/  LOP3.LUT R10, R10, 0xff, RZ, 0xc0, !PT ;  /* 0x000000ff0a0a7812 */ /* 0x000fc800078ec0ff */
[----:B------:R-:W-:-:S04]  /*3900*/  IADD3 R10, PT, PT, R10, R9, RZ ;  /* 0x000000090a0a7210 */ /* 0x000fc80007ffe0ff */
[----:B------:R-:W-:-:S04]  /*3910*/  IADD3 R13, PT, PT, R10, -0x1, RZ ;  /* 0xffffffff0a0d7810 */ /* 0x000fc80007ffe0ff */
        /* <DEDUP_REMOVED lines=9> */
[-CC-:B------:R-:W-:Y:S01]  /*39b0*/  FFMA.RZ R9, R15, R17.reuse, R14.reuse ;  /* 0x000000110f097223 */ /* 0x180fe2000000c00e */
[C---:B------:R-:W-:Y:S02]  /*39c0*/  IADD3 R16, PT, PT, R10.reuse, 0x20, RZ ;  /* 0x000000200a107810 */ /* 0x040fe40007ffe0ff */
[C---:B------:R-:W-:Y:S02]  /*39d0*/  ISETP.NE.AND P3, PT, R10.reuse, RZ, PT ;  /* 0x000000ff0a00720c */ /* 0x040fe40003f65270 */
[----:B------:R-:W-:Y:S01]  /*39e0*/  LOP3.LUT R13, R9, 0x7fffff, RZ, 0xc0, !PT ;  /* 0x007fffff090d7812 */ /* 0x000fe200078ec0ff */
[CCC-:B------:R-:W-:Y:S01]  /*39f0*/  FFMA.RP R9, R15.reuse, R17.reuse, R14.reuse ;  /* 0x000000110f097223 */ /* 0x1c0fe2000000800e */
[----:B------:R-:W-:Y:S01]  /*3a00*/  FFMA.RM R14, R15, R17, R14 ;  /* 0x000000110f0e7223 */ /* 0x000fe2000000400e */
[----:B------:R-:W-:Y:S02]  /*3a10*/  ISETP.NE.AND P1, PT, R10, RZ, PT ;  /* 0x000000ff0a00720c */ /* 0x000fe40003f25270 */
[----:B------:R-:W-:-:S02]  /*3a20*/  LOP3.LUT R13, R13, 0x800000, RZ, 0xfc, !PT ;  /* 0x008000000d0d7812 */ /* 0x000fc400078efcff */
[----:B------:R-:W-:Y:S02]  /*3a30*/  IADD3 R10, PT, PT, -R10, RZ, RZ ;  /* 0x000000ff0a0a7210 */ /* 0x000fe40007ffe1ff */
[----:B------:R-:W-:Y:S02]  /*3a40*/  SHF.L.U32 R16, R13, R16, RZ ;  /* 0x000000100d107219 */ /* 0x000fe400000006ff */
[----:B------:R-:W-:Y:S02]  /*3a50*/  FSETP.NEU.FTZ.AND P0, PT, R9, R14, PT ;  /* 0x0000000e0900720b */ /* 0x000fe40003f1d000 */
[----:B------:R-:W-:Y:S02]  /*3a60*/  SEL R10, R10, RZ, P3 ;  /* 0x000000ff0a0a7207 */ /* 0x000fe40001800000 */
[----:B------:R-:W-:Y:S02]  /*3a70*/  ISETP.NE.AND P1, PT, R16, RZ, P1 ;  /* 0x000000ff1000720c */ /* 0x000fe40000f25270 */
[----:B------:R-:W-:-:S02]  /*3a80*/  SHF.R.U32.HI R10, RZ, R10, R13 ;  /* 0x0000000aff0a7219 */ /* 0x000fc4000001160d */
[----:B------:R-:W-:Y:S02]  /*3a90*/  PLOP3.LUT P0, PT, P0, P1, PT, 0xf8, 0x8f ;  /* 0x00000000008f781c */ /* 0x000fe40000703f70 */
[----:B------:R-:W-:Y:S02]  /*3aa0*/  SHF.R.U32.HI R14, RZ, 0x1, R10 ;  /* 0x00000001ff0e7819 */ /* 0x000fe4000001160a */
[----:B------:R-:W-:-:S04]  /*3ab0*/  SEL R9, RZ, 0x1, !P0 ;  /* 0x00000001ff097807 */ /* 0x000fc80004000000 */
[----:B------:R-:W-:-:S04]  /*3ac0*/  LOP3.LUT R9, R9, 0x1, R14, 0xf8, !PT ;  /* 0x0000000109097812 */ /* 0x000fc800078ef80e */
[----:B------:R-:W-:-:S04]  /*3ad0*/  LOP3.LUT R9, R9, R10, RZ, 0xc0, !PT ;  /* 0x0000000a09097212 */ /* 0x000fc800078ec0ff */
[----:B------:R-:W-:-:S04]  /*3ae0*/  IADD3 R9, PT, PT, R14, R9, RZ ;  /* 0x000000090e097210 */ /* 0x000fc80007ffe0ff */
[----:B------:R-:W-:Y:S01]  /*3af0*/  LOP3.LUT R0, R9, R0, RZ, 0xfc, !PT ;  /* 0x0000000009007212 */ /* 0x000fe200078efcff */
[----:B------:R-:W-:Y:S06]  /*3b00*/  BRA `(.L_x_97) ;  /* 0x0000000000107947 */ /* 0x000fec0003800000 */
.L_x_96:
[----:B------:R-:W-:-:S04]  /*3b10*/  LOP3.LUT R0, R0, 0x80000000, RZ, 0xc0, !PT ;  /* 0x8000000000007812 */ /* 0x000fc800078ec0ff */
[----:B------:R-:W-:Y:S01]  /*3b20*/  LOP3.LUT R0, R0, 0x7f800000, RZ, 0xfc, !PT ;  /* 0x7f80000000007812 */ /* 0x000fe200078efcff */
[----:B------:R-:W-:Y:S06]  /*3b30*/  BRA `(.L_x_97) ;  /* 0x0000000000047947 */ /* 0x000fec0003800000 */
.L_x_95:
[----:B------:R-:W-:-:S07]  /*3b40*/  LEA R0, R9, R0, 0x17 ;  /* 0x0000000009007211 */ /* 0x000fce00078eb8ff */
.L_x_97:
[----:B------:R-:W-:Y:S05]  /*3b50*/  BSYNC.RECONVERGENT B1 ;  /* 0x0000000000017941 */ /* 0x000fea0003800200 */
.L_x_94:
[----:B------:R-:W-:Y:S05]  /*3b60*/  BRA `(.L_x_98) ;  /* 0x0000000000207947 */ /* 0x000fea0003800000 */
.L_x_93:
[----:B------:R-:W-:-:S04]  /*3b70*/  LOP3.LUT R0, R15, 0x80000000, R0, 0x48, !PT ;  /* 0x800000000f007812 */ /* 0x000fc800078e4800 */
[----:B------:R-:W-:Y:S01]  /*3b80*/  LOP3.LUT R0, R0, 0x7f800000, RZ, 0xfc, !PT ;  /* 0x7f80000000007812 */ /* 0x000fe200078efcff */
[----:B------:R-:W-:Y:S06]  /*3b90*/  BRA `(.L_x_98) ;  /* 0x0000000000147947 */ /* 0x000fec0003800000 */
.L_x_92:
[----:B------:R-:W-:Y:S01]  /*3ba0*/  LOP3.LUT R0, R15, 0x80000000, R0, 0x48, !PT ;  /* 0x800000000f007812 */ /* 0x000fe200078e4800 */
[----:B------:R-:W-:Y:S06]  /*3bb0*/  BRA `(.L_x_98) ;  /* 0x00000000000c7947 */ /* 0x000fec0003800000 */
.L_x_91:
[----:B------:R-:W0:Y:S01]  /*3bc0*/  MUFU.RSQ R0, -QNAN ;  /* 0xffc0000000007908 */ /* 0x000e220000001400 */
[----:B------:R-:W-:Y:S05]  /*3bd0*/  BRA `(.L_x_98) ;  /* 0x0000000000047947 */ /* 0x000fea0003800000 */
.L_x_90:
[----:B------:R-:W-:-:S07]  /*3be0*/  FADD.FTZ R0, R0, R3 ;  /* 0x0000000300007221 */ /* 0x000fce0000010000 */
.L_x_98:
[----:B------:R-:W-:Y:S05]  /*3bf0*/  BSYNC.RECONVERGENT B0 ;  /* 0x0000000000007941 */ /* 0x000fea0003800200 */
.L_x_88:
[----:B------:R-:W-:-:S04]  /*3c00*/  HFMA2 R13, -RZ, RZ, 0, 0 ;  /* 0x00000000ff0d7431 */ /* 0x000fc800000001ff */
[----:B0-----:R-:W-:Y:S05]  /*3c10*/  RET.REL.NODEC R12 `(_Z14softmax_kernelPfS_ii) ;  /* 0xffffffc00cf87950 */ /* 0x001fea0003c3ffff */
.L_x_99:
        /* <DEDUP_REMOVED lines=14> */
.L_x_162:


//--------------------- .text._Z24__CU_ComputeBiasGradientPfPKfii --------------------------
	.section	.text._Z24__CU_ComputeBiasGradientPfPKfii,"ax",@progbits
	.align	128
        .global         _Z24__CU_ComputeBiasGradientPfPKfii
        .type           _Z24__CU_ComputeBiasGradientPfPKfii,@function
        .size           _Z24__CU_ComputeBiasGradientPfPKfii,(.L_x_167 - _Z24__CU_ComputeBiasGradientPfPKfii)
        .other          _Z24__CU_ComputeBiasGradientPfPKfii,@"STO_CUDA_ENTRY STV_DEFAULT"
_Z24__CU_ComputeBiasGradientPfPKfii:
.text._Z24__CU_ComputeBiasGradientPfPKfii:
[----:B------:R-:W-:Y:S01]  /*0000*/  LDC R1, c[0x0][0x37c] ;  /* 0x0000df00ff017b82 */ /* 0x000fe20000000800 */
[----:B------:R-:W0:Y:S07]  /*0010*/  S2R R3, SR_TID.X ;  /* 0x0000000000037919 */ /* 0x000e2e0000002100 */
[----:B------:R-:W0:Y:S08]  /*0020*/  S2UR UR4, SR_CTAID.X ;  /* 0x00000000000479c3 */ /* 0x000e300000002500 */
[----:B------:R-:W0:Y:S08]  /*0030*/  LDC R0, c[0x0][0x360] ;  /* 0x0000d800ff007b82 */ /* 0x000e300000000800 */
[----:B------:R-:W1:Y:S01]  /*0040*/  LDC R17, c[0x0][0x394] ;  /* 0x0000e500ff117b82 */ /* 0x000e620000000800 */
[----:B0-----:R-:W-:-:S05]  /*0050*/  IMAD R0, R0, UR4, R3 ;  /* 0x0000000400007c24 */ /* 0x001fca000f8e0203 */
[----:B-1----:R-:W-:-:S13]  /*0060*/  ISETP.GE.AND P0, PT, R0, R17, PT ;  /* 0x000000110000720c */ /* 0x002fda0003f06270 */
[----:B------:R-:W-:Y:S05]  /*0070*/  @P0 EXIT ;  /* 0x000000000000094d */ /* 0x000fea0003800000 */
[----:B------:R-:W0:Y:S01]  /*0080*/  LDCU UR5, c[0x0][0x390] ;  /* 0x00007200ff0577ac */ /* 0x000e220008000800 */
[----:B------:R-:W-:Y:S01]  /*0090*/  HFMA2 R16, -RZ, RZ, 0, 0 ;  /* 0x00000000ff107431 */ /* 0x000fe200000001ff */
[----:B------:R-:W1:Y:S01]  /*00a0*/  LDCU.64 UR8, c[0x0][0x358] ;  /* 0x00006b00ff0877ac */ /* 0x000e620008000a00 */
[----:B0-----:R-:W-:-:S09]  /*00b0*/  UISETP.GE.AND UP0, UPT, UR5, 0x1, UPT ;  /* 0x000000010500788c */ /* 0x001fd2000bf06270 */
[----:B-1----:R-:W-:Y:S05]  /*00c0*/  BRA.U !UP0, `(.L_x_100) ;  /* 0x0000000508f87547 */ /* 0x002fea000b800000 */
[----:B------:R-:W-:Y:S01]  /*00d0*/  UISETP.GE.U32.AND UP1, UPT, UR5, 0x10, UPT ;  /* 0x000000100500788c */ /* 0x000fe2000bf26070 */
[----:B------:R-:W-:Y:S01]  /*00e0*/  MOV R16, RZ ;  /* 0x000000ff00107202 */ /* 0x000fe20000000f00 */
[----:B------:R-:W-:Y:S01]  /*00f0*/  ULOP3.LUT UR6, UR5, 0xf, URZ, 0xc0, !UPT ;  /* 0x0000000f05067892 */ /* 0x000fe2000f8ec0ff */
[----:B------:R-:W-:-:S03]  /*0100*/  UMOV UR4, URZ ;  /* 0x000000ff00047c82 */ /* 0x000fc60008000000 */
[----:B------:R-:W-:-:S03]  /*0110*/  UISETP.NE.AND UP0, UPT, UR6, URZ, UPT ;  /* 0x000000ff0600728c */ /* 0x000fc6000bf05270 */
[----:B------:R-:W-:Y:S08]  /*0120*/  BRA.U !UP1, `(.L_x_101) ;  /* 0x0000000109e47547 */ /* 0x000ff0000b800000 */
[----:B------:R-:W-:Y:S01]  /*0130*/  ULOP3.LUT UR4, UR5, 0x7ffffff0, URZ, 0xc0, !UPT ;  /* 0x7ffffff005047892 */ /* 0x000fe2000f8ec0ff */
[----:B------:R-:W-:Y:S02]  /*0140*/  MOV R16, RZ ;  /* 0x000000ff00107202 */ /* 0x000fe40000000f00 */
[----:B------:R-:W-:Y:S01]  /*0150*/  MOV R18, R0 ;  /* 0x0000000000127202 */ /* 0x000fe20000000f00 */
[----:B------:R-:W-:-:S12]  /*0160*/  UIADD3 UR7, UPT, UPT, -UR4, URZ, URZ ;  /* 0x000000ff04077290 */ /* 0x000fd8000fffe1ff */
.L_x_102:
[----:B------:R-:W0:Y:S02]  /*0170*/  LDC.64 R4, c[0x0][0x388] ;  /* 0x0000e200ff047b82 */ /* 0x000e240000000a00 */
[----:B0-----:R-:W-:-:S05]  /*0180*/  IMAD.WIDE R4, R18, 0x4, R4 ;  /* 0x0000000412047825 */ /* 0x001fca00078e0204 */
[----:B------:R-:W2:Y:S01]  /*0190*/  LDG.E R25, desc[UR8][R4.64] ;  /* 0x0000000804197981 */ /* 0x000ea2000c1e1900 */
[----:B------:R-:W-:-:S05]  /*01a0*/  IMAD.WIDE R6, R17, 0x4, R4 ;  /* 0x0000000411067825 */ /* 0x000fca00078e0204 */
[----:B------:R0:W3:Y:S01]  /*01b0*/  LDG.E R23, desc[UR8][R6.64] ;  /* 0x0000000806177981 */ /* 0x0000e2000c1e1900 */
[----:B------:R-:W-:-:S05]  /*01c0*/  IMAD.WIDE R8, R17, 0x4, R6 ;  /* 0x0000000411087825 */ /* 0x000fca00078e0206 */
[----:B------:R1:W4:Y:S01]  /*01d0*/  LDG.E R22, desc[UR8][R8.64] ;  /* 0x0000000808167981 */ /* 0x000322000c1e1900 */
[----:B------:R-:W-:-:S05]  /*01e0*/  IMAD.WIDE R12, R17, 0x4, R8 ;  /* 0x00000004110c7825 */ /* 0x000fca00078e0208 */
[----:B------:R-:W5:Y:S01]  /*01f0*/  LDG.E R21, desc[UR8][R12.64] ;  /* 0x000000080c157981 */ /* 0x000f62000c1e1900 */
[----:B------:R-:W-:-:S05]  /*0200*/  IMAD.WIDE R14, R17, 0x4, R12 ;  /* 0x00000004110e7825 */ /* 0x000fca00078e020c */
[----:B------:R-:W5:Y:S01]  /*0210*/  LDG.E R20, desc[UR8][R14.64] ;  /* 0x000000080e147981 */ /* 0x000f62000c1e1900 */
[----:B------:R-:W-:-:S05]  /*0220*/  IMAD.WIDE R2, R17, 0x4, R14 ;  /* 0x0000000411027825 */ /* 0x000fca00078e020e */
[----:B------:R1:W5:Y:S01]  /*0230*/  LDG.E R19, desc[UR8][R2.64] ;  /* 0x0000000802137981 */ /* 0x000362000c1e1900 */
[----:B------:R-:W-:-:S05]  /*0240*/  IMAD.WIDE R26, R17, 0x4, R2 ;  /* 0x00000004111a7825 */ /* 0x000fca00078e0202 */
[----:B------:R1:W5:Y:S01]  /*0250*/  LDG.E R24, desc[UR8][R26.64] ;  /* 0x000000081a187981 */ /* 0x000362000c1e1900 */
[----:B------:R-:W-:-:S05]  /*0260*/  IMAD.WIDE R10, R17, 0x4, R26 ;  /* 0x00000004110a7825 */ /* 0x000fca00078e021a */
[----:B------:R1:W5:Y:S01]  /*0270*/  LDG.E R28, desc[UR8][R10.64] ;  /* 0x000000080a1c7981 */ /* 0x000362000c1e1900 */
[----:B0-----:R-:W-:-:S04]  /*0280*/  IMAD.WIDE R6, R17, 0x4, R10 ;  /* 0x0000000411067825 */ /* 0x001fc800078e020a */
[C---:B-1----:R-:W-:Y:S02]  /*0290*/  IMAD.WIDE R8, R17.reuse, 0x4, R6 ;  /* 0x0000000411087825 */ /* 0x042fe400078e0206 */
[----:B------:R-:W5:Y:S02]  /*02a0*/  LDG.E R6, desc[UR8][R6.64] ;  /* 0x0000000806067981 */ /* 0x000f64000c1e1900 */
[C---:B------:R-:W-:Y:S02]  /*02b0*/  IMAD.WIDE R2, R17.reuse, 0x4, R8 ;  /* 0x0000000411027825 */ /* 0x040fe400078e0208 */
[----:B------:R-:W5:Y:S02]  /*02c0*/  LDG.E R8, desc[UR8][R8.64] ;  /* 0x0000000808087981 */ /* 0x000f64000c1e1900 */
[C---:B------:R-:W-:Y:S02]  /*02d0*/  IMAD.WIDE R4, R17.reuse, 0x4, R2 ;  /* 0x0000000411047825 */ /* 0x040fe400078e0202 */
[----:B------:R-:W5:Y:S02]  /*02e0*/  LDG.E R29, desc[UR8][R2.64] ;  /* 0x00000008021d7981 */ /* 0x000f64000c1e1900 */
[----:B------:R-:W-:-:S02]  /*02f0*/  IMAD.WIDE R12, R17, 0x4, R4 ;  /* 0x00000004110c7825 */ /* 0x000fc400078e0204 */
[----:B------:R-:W5:Y:S02]  /*0300*/  LDG.E R4, desc[UR8][R4.64] ;  /* 0x0000000804047981 */ /* 0x000f64000c1e1900 */
[C---:B------:R-:W-:Y:S02]  /*0310*/  IMAD.WIDE R14, R17.reuse, 0x4, R12 ;  /* 0x00000004110e7825 */ /* 0x040fe400078e020c */
[----:B------:R-:W5:Y:S02]  /*0320*/  LDG.E R12, desc[UR8][R12.64] ;  /* 0x000000080c0c7981 */ /* 0x000f64000c1e1900 */
[C---:B------:R-:W-:Y:S02]  /*0330*/  IMAD.WIDE R26, R17.reuse, 0x4, R14 ;  /* 0x00000004111a7825 */ /* 0x040fe400078e020e */
[----:B------:R-:W5:Y:S02]  /*0340*/  LDG.E R14, desc[UR8][R14.64] ;  /* 0x000000080e0e7981 */ /* 0x000f64000c1e1900 */
[----:B------:R-:W-:-:S02]  /*0350*/  IMAD.WIDE R10, R17, 0x4, R26 ;  /* 0x00000004110a7825 */ /* 0x000fc400078e021a */
[----:B------:R-:W5:Y:S04]  /*0360*/  LDG.E R26, desc[UR8][R26.64] ;  /* 0x000000081a1a7981 */ /* 0x000f68000c1e1900 */
[----:B------:R-:W5:Y:S01]  /*0370*/  LDG.E R10, desc[UR8][R10.64] ;  /* 0x000000080a0a7981 */ /* 0x000f62000c1e1900 */
[----:B------:R-:W-:-:S04]  /*0380*/  UIADD3 UR7, UPT, UPT, UR7, 0x10, URZ ;  /* 0x0000001007077890 */ /* 0x000fc8000fffe0ff */
[----:B------:R-:W-:Y:S01]  /*0390*/  UISETP.NE.AND UP1, UPT, UR7, URZ, UPT ;  /* 0x000000ff0700728c */ /* 0x000fe2000bf25270 */
[----:B------:R-:W-:Y:S01]  /*03a0*/  LEA R18, R17, R18, 0x4 ;  /* 0x0000001211127211 */ /* 0x000fe200078e20ff */
[----:B--2---:R-:W-:-:S04]  /*03b0*/  FADD R16, R25, R16 ;  /* 0x0000001019107221 */ /* 0x004fc80000000000 */
[----:B---3--:R-:W-:-:S04]  /*03c0*/  FADD R23, R16, R23 ;  /* 0x0000001710177221 */ /* 0x008fc80000000000 */
[----:B----4-:R-:W-:-:S04]  /*03d0*/  FADD R22, R23, R22 ;  /* 0x0000001617167221 */ /* 0x010fc80000000000 */
[----:B-----5:R-:W-:-:S04]  /*03e0*/  FADD R21, R22, R21 ;  /* 0x0000001516157221 */ /* 0x020fc80000000000 */
[----:B------:R-:W-:-:S04]  /*03f0*/  FADD R20, R21, R20 ;  /* 0x0000001415147221 */ /* 0x000fc80000000000 */
        /* <DEDUP_REMOVED lines=10> */
[----:B------:R-:W-:Y:S01]  /*04a0*/  FADD R16, R29, R10 ;  /* 0x0000000a1d107221 */ /* 0x000fe20000000000 */
[----:B------:R-:W-:Y:S06]  /*04b0*/  BRA.U UP1, `(.L_x_102) ;  /* 0xfffffffd012c7547 */ /* 0x000fec000b83ffff */
.L_x_101:
[----:B------:R-:W-:Y:S05]  /*04c0*/  BRA.U !UP0, `(.L_x_100) ;  /* 0x0000000108f87547 */ /* 0x000fea000b800000 */
[----:B------:R-:W-:Y:S02]  /*04d0*/  UISETP.GE.U32.AND UP0, UPT, UR6, 0x8, UPT ;  /* 0x000000080600788c */ /* 0x000fe4000bf06070 */
[----:B------:R-:W-:-:S04]  /*04e0*/  ULOP3.LUT UR7, UR5, 0x7, URZ, 0xc0, !UPT ;  /* 0x0000000705077892 */ /* 0x000fc8000f8ec0ff */
[----:B------:R-:W-:-:S03]  /*04f0*/  UISETP.NE.AND UP1, UPT, UR7, URZ, UPT ;  /* 0x000000ff0700728c */ /* 0x000fc6000bf25270 */
[----:B------:R-:W-:Y:S08]  /*0500*/  BRA.U !UP0, `(.L_x_103) ;  /* 0x00000001086c7547 */ /* 0x000ff0000b800000 */
[----:B------:R-:W0:Y:S01]  /*0510*/  LDC.64 R2, c[0x0][0x388] ;  /* 0x0000e200ff027b82 */ /* 0x000e220000000a00 */
[----:B------:R-:W-:-:S04]  /*0520*/  IMAD R5, R17, UR4, R0 ;  /* 0x0000000411057c24 */ /* 0x000fc8000f8e0200 */
[----:B0-----:R-:W-:-:S04]  /*0530*/  IMAD.WIDE R2, R5, 0x4, R2 ;  /* 0x0000000405027825 */ /* 0x001fc800078e0202 */
[C---:B------:R-:W-:Y:S02]  /*0540*/  IMAD.WIDE R4, R17.reuse, 0x4, R2 ;  /* 0x0000000411047825 */ /* 0x040fe400078e0202 */
[----:B------:R-:W2:Y:S02]  /*0550*/  LDG.E R3, desc[UR8][R2.64] ;  /* 0x0000000802037981 */ /* 0x000ea4000c1e1900 */
[C---:B------:R-:W-:Y:S02]  /*0560*/  IMAD.WIDE R6, R17.reuse, 0x4, R4 ;  /* 0x0000000411067825 */ /* 0x040fe400078e0204 */
[----:B------:R-:W3:Y:S02]  /*0570*/  LDG.E R4, desc[UR8][R4.64] ;  /* 0x0000000804047981 */ /* 0x000ee4000c1e1900 */
[C---:B------:R-:W-:Y:S02]  /*0580*/  IMAD.WIDE R8, R17.reuse, 0x4, R6 ;  /* 0x0000000411087825 */ /* 0x040fe400078e0206 */
[----:B------:R-:W4:Y:S02]  /*0590*/  LDG.E R6, desc[UR8][R6.64] ;  /* 0x0000000806067981 */ /* 0x000f24000c1e1900 */
        /* <DEDUP_REMOVED lines=9> */
[----:B------:R-:W-:Y:S01]  /*0630*/  UIADD3 UR4, UPT, UPT, UR4, 0x8, URZ ;  /* 0x0000000804047890 */ /* 0x000fe2000fffe0ff */
[----:B--2---:R-:W-:-:S04]  /*0640*/  FADD R3, R16, R3 ;  /* 0x0000000310037221 */ /* 0x004fc80000000000 */
[----:B---3--:R-:W-:-:S04]  /*0650*/  FADD R3, R3, R4 ;  /* 0x0000000403037221 */ /* 0x008fc80000000000 */
[----:B----4-:R-:W-:-:S04]  /*0660*/  FADD R3, R3, R6 ;  /* 0x0000000603037221 */ /* 0x010fc80000000000 */
[----:B-----5:R-:W-:-:S04]  /*0670*/  FADD R3, R3, R8 ;  /* 0x0000000803037221 */ /* 0x020fc80000000000 */
[----:B------:R-:W-:-:S04]  /*0680*/  FADD R3, R3, R10 ;  /* 0x0000000a03037221 */ /* 0x000fc80000000000 */
[----:B------:R-:W-:-:S04]  /*0690*/  FADD R3, R3, R12 ;  /* 0x0000000c03037221 */ /* 0x000fc80000000000 */
[----:B------:R-:W-:-:S04]  /*06a0*/  FADD R3, R3, R14 ;  /* 0x0000000e03037221 */ /* 0x000fc80000000000 */
[----:B------:R-:W-:-:S07]  /*06b0*/  FADD R16, R3, R18 ;  /* 0x0000001203107221 */ /* 0x000fce0000000000 */
.L_x_103:
        /* <DEDUP_REMOVED lines=12> */
[----:B------:R-:W-:Y:S02]  /*0780*/  IMAD.WIDE R8, R17, 0x4, R6 ;  /* 0x0000000411087825 */ /* 0x000fe400078e0206 */
[----:B------:R-:W4:Y:S04]  /*0790*/  LDG.E R7, desc[UR8][R6.64] ;  /* 0x0000000806077981 */ /* 0x000f28000c1e1900 */
[----:B------:R-:W5:Y:S01]  /*07a0*/  LDG.E R9, desc[UR8][R8.64] ;  /* 0x0000000808097981 */ /* 0x000f62000c1e1900 */
[----:B------:R-:W-:Y:S01]  /*07b0*/  UIADD3 UR4, UPT, UPT, UR4, 0x4, URZ ;  /* 0x0000000404047890 */ /* 0x000fe2000fffe0ff */
[----:B--2---:R-:W-:-:S04]  /*07c0*/  FADD R16, R16, R3 ;  /* 0x0000000310107221 */ /* 0x004fc80000000000 */
[----:B---3--:R-:W-:-:S04]  /*07d0*/  FADD R16, R16, R5 ;  /* 0x0000000510107221 */ /* 0x008fc80000000000 */
[----:B----4-:R-:W-:-:S04]  /*07e0*/  FADD R16, R16, R7 ;  /* 0x0000000710107221 */ /* 0x010fc80000000000 */
[----:B-----5:R-:W-:-:S07]  /*07f0*/  FADD R16, R16, R9 ;  /* 0x0000000910107221 */ /* 0x020fce0000000000 */
.L_x_104:
[----:B------:R-:W-:Y:S05]  /*0800*/  BRA.U !UP1, `(.L_x_100) ;  /* 0x0000000109287547 */ /* 0x000fea000b800000 */
[----:B------:R-:W0:Y:S01]  /*0810*/  LDC.64 R4, c[0x0][0x388] ;  /* 0x0000e200ff047b82 */ /* 0x000e220000000a00 */
[----:B------:R-:W-:Y:S01]  /*0820*/  IMAD R6, R17, UR4, R0 ;  /* 0x0000000411067c24 */ /* 0x000fe2000f8e0200 */
[----:B------:R-:W-:-:S12]  /*0830*/  UIADD3 UR5, UPT, UPT, -UR5, URZ, URZ ;  /* 0x000000ff05057290 */ /* 0x000fd8000fffe1ff */
.L_x_105:
[----:B0-----:R-:W-:-:S06]  /*0840*/  IMAD.WIDE R2, R6, 0x4, R4 ;  /* 0x0000000406027825 */ /* 0x001fcc00078e0204 */
[----:B------:R-:W2:Y:S01]  /*0850*/  LDG.E R3, desc[UR8][R2.64] ;  /* 0x0000000802037981 */ /* 0x000ea2000c1e1900 */
[----:B------:R-:W-:Y:S01]  /*0860*/  UIADD3 UR5, UPT, UPT, UR5, 0x1, URZ ;  /* 0x0000000105057890 */ /* 0x000fe2000fffe0ff */
[----:B------:R-:W-:-:S03]  /*0870*/  IADD3 R6, PT, PT, R6, R17, RZ ;  /* 0x0000001106067210 */ /* 0x000fc60007ffe0ff */
[----:B------:R-:W-:Y:S01]  /*0880*/  UISETP.NE.AND UP0, UPT, UR5, URZ, UPT ;  /* 0x000000ff0500728c */ /* 0x000fe2000bf05270 */
[----:B--2---:R-:W-:-:S08]  /*0890*/  FADD R16, R3, R16 ;  /* 0x0000001003107221 */ /* 0x004fd00000000000 */
[----:B------:R-:W-:Y:S05]  /*08a0*/  BRA.U UP0, `(.L_x_105) ;  /* 0xfffffffd00e47547 */ /* 0x000fea000b83ffff */
.L_x_100:
[----:B------:R-:W0:Y:S02]  /*08b0*/  LDC.64 R2, c[0x0][0x380] ;  /* 0x0000e000ff027b82 */ /* 0x000e240000000a00 */
[----:B0-----:R-:W-:-:S05]  /*08c0*/  IMAD.WIDE R2, R0, 0x4, R2 ;  /* 0x0000000400027825 */ /* 0x001fca00078e0202 */
[----:B------:R-:W-:Y:S01]  /*08d0*/  STG.E desc[UR8][R2.64], R16 ;  /* 0x0000001002007986 */ /* 0x000fe2000c101908 */
[----:B------:R-:W-:Y:S05]  /*08e0*/  EXIT ;  /* 0x000000000000794d */ /* 0x000fea0003800000 */
.L_x_106:
        /* <DEDUP_REMOVED lines=9> */
.L_x_167:


//--------------------- .text._Z22CU_MatmulAddBiasKernelPfPKfS1_S1_iii --------------------------
	.section	.text._Z22CU_MatmulAddBiasKernelPfPKfS1_S1_iii,"ax",@progbits
	.align	128
        .global         _Z22CU_MatmulAddBiasKernelPfPKfS1_S1_iii
        .type           _Z22CU_MatmulAddBiasKernelPfPKfS1_S1_iii,@function
        .size           _Z22CU_MatmulAddBiasKernelPfPKfS1_S1_iii,(.L_x_168 - _Z22CU_MatmulAddBiasKernelPfPKfS1_S1_iii)
        .other          _Z22CU_MatmulAddBiasKernelPfPKfS1_S1_iii,@"STO_CUDA_ENTRY STV_DEFAULT"
_Z22CU_MatmulAddBiasKernelPfPKfS1_S1_iii:
.text._Z22CU_MatmulAddBiasKernelPfPKfS1_S1_iii:
[----:B------:R-:W-:Y:S01]  /*0000*/  LDC R1, c[0x0][0x37c] ;  /* 0x0000df00ff017b82 */ /* 0x000fe20000000800 */
[----:B------:R-:W0:Y:S07]  /*0010*/  S2R R3, SR_TID.X ;  /* 0x0000000000037919 */ /* 0x000e2e0000002100 */
[----:B------:R-:W0:Y:S01]  /*0020*/  S2UR UR4, SR_CTAID.X ;  /* 0x00000000000479c3 */ /* 0x000e220000002500 */
[----:B------:R-:W1:Y:S01]  /*0030*/  LDCU UR6, c[0x0][0x3a0] ;  /* 0x00007400ff0677ac */ /* 0x000e620008000800 */
[----:B------:R-:W2:Y:S06]  /*0040*/  S2R R5, SR_TID.Y ;  /* 0x0000000000057919 */ /* 0x000eac0000002200 */
[----:B------:R-:W0:Y:S08]  /*0050*/  LDC R0, c[0x0][0x360] ;  /* 0x0000d800ff007b82 */ /* 0x000e300000000800 */
[----:B------:R-:W2:Y:S08]  /*0060*/  S2UR UR5, SR_CTAID.Y ;  /* 0x00000000000579c3 */ /* 0x000eb00000002600 */
[----:B------:R-:W2:Y:S08]  /*0070*/  LDC R16, c[0x0][0x364] ;  /* 0x0000d900ff107b82 */ /* 0x000eb00000000800 */
[----:B------:R-:W3:Y:S01]  /*0080*/  LDC R17, c[0x0][0x3a8] ;  /* 0x0000ea00ff117b82 */ /* 0x000ee20000000800 */
[----:B0-----:R-:W-:-:S02]  /*0090*/  IMAD R0, R0, UR4, R3 ;  /* 0x0000000400007c24 */ /* 0x001fc4000f8e0203 */
[----:B--2---:R-:W-:-:S03]  /*00a0*/  IMAD R16, R16, UR5, R5 ;  /* 0x0000000510107c24 */ /* 0x004fc6000f8e0205 */
[----:B---3--:R-:W-:-:S04]  /*00b0*/  ISETP.GE.AND P0, PT, R0, R17, PT ;  /* 0x000000110000720c */ /* 0x008fc80003f06270 */
[----:B-1----:R-:W-:-:S13]  /*00c0*/  ISETP.GE.OR P0, PT, R16, UR6, P0 ;  /* 0x0000000610007c0c */ /* 0x002fda0008706670 */
[----:B------:R-:W-:Y:S05]  /*00d0*/  @P0 EXIT ;  /* 0x000000000000094d */ /* 0x000fea0003800000 */
[----:B------:R-:W0:Y:S01]  /*00e0*/  LDC R19, c[0x0][0x3a4] ;  /* 0x0000e900ff137b82 */ /* 0x000e220000000800 */
[----:B------:R-:W1:Y:S01]  /*00f0*/  LDCU.64 UR4, c[0x0][0x358] ;  /* 0x00006b00ff0477ac */ /* 0x000e620008000a00 */
[----:B------:R-:W-:Y:S01]  /*0100*/  HFMA2 R24, -RZ, RZ, 0, 0 ;  /* 0x00000000ff187431 */ /* 0x000fe200000001ff */
[----:B0-----:R-:W-:-:S13]  /*0110*/  ISETP.GE.AND P0, PT, R19, 0x1, PT ;  /* 0x000000011300780c */ /* 0x001fda0003f06270 */
[----:B-1----:R-:W-:Y:S05]  /*0120*/  @!P0 BRA `(.L_x_107) ;  /* 0x0000000400e08947 */ /* 0x002fea0003800000 */
[C---:B------:R-:W-:Y:S01]  /*0130*/  ISETP.GE.U32.AND P1, PT, R19.reuse, 0x8, PT ;  /* 0x000000081300780c */ /* 0x040fe20003f26070 */
[----:B------:R-:W-:Y:S01]  /*0140*/  IMAD R20, R16, R19, RZ ;  /* 0x0000001310147224 */ /* 0x000fe200078e02ff */
[----:B------:R-:W-:Y:S02]  /*0150*/  LOP3.LUT R27, R19, 0x7, RZ, 0xc0, !PT ;  /* 0x00000007131b7812 */ /* 0x000fe400078ec0ff */
[----:B------:R-:W-:Y:S02]  /*0160*/  MOV R24, RZ ;  /* 0x000000ff00187202 */ /* 0x000fe40000000f00 */
[----:B------:R-:W-:Y:S02]  /*0170*/  ISETP.NE.AND P0, PT, R27, RZ, PT ;  /* 0x000000ff1b00720c */ /* 0x000fe40003f05270 */
[----:B------:R-:W-:-:S05]  /*0180*/  MOV R21, RZ ;  /* 0x000000ff00157202 */ /* 0x000fca0000000f00 */
[----:B------:R-:W-:Y:S06]  /*0190*/  @!P1 BRA `(.L_x_108) ;  /* 0x0000000000c49947 */ /* 0x000fec0003800000 */
[----:B------:R-:W0:Y:S01]  /*01a0*/  LDC.64 R2, c[0x0][0x388] ;  /* 0x0000e200ff027b82 */ /* 0x000e220000000a00 */
[----:B------:R-:W-:Y:S02]  /*01b0*/  LOP3.LUT R21, R19, 0x7ffffff8, RZ, 0xc0, !PT ;  /* 0x7ffffff813157812 */ /* 0x000fe400078ec0ff */
[----:B------:R-:W-:Y:S02]  /*01c0*/  MOV R24, RZ ;  /* 0x000000ff00187202 */ /* 0x000fe40000000f00 */
[----:B------:R-:W-:Y:S02]  /*01d0*/  MOV R18, R0 ;  /* 0x0000000000127202 */ /* 0x000fe40000000f00 */
[----:B------:R-:W-:Y:S01]  /*01e0*/  IADD3 R22, PT, PT, -R21, RZ, RZ ;  /* 0x000000ff15167210 */ /* 0x000fe20007ffe1ff */
[----:B0-----:R-:W-:-:S03]  /*01f0*/  IMAD.WIDE.U32 R2, R20, 0x4, R2 ;  /* 0x0000000414027825 */ /* 0x001fc600078e0002 */
[----:B------:R-:W-:-:S04]  /*0200*/  IADD3 R4, P1, PT, R2, 0x10, RZ ;  /* 0x0000001002047810 */ /* 0x000fc80007f3e0ff */
[----:B------:R-:W-:-:S09]  /*0210*/  IADD3.X R5, PT, PT, RZ, R3, RZ, P1, !PT ;  /* 0x00000003ff057210 */ /* 0x000fd20000ffe4ff */
.L_x_109:
[----:B------:R-:W0:Y:S01]  /*0220*/  LDC.64 R14, c[0x0][0x390] ;  /* 0x0000e400ff0e7b82 */ /* 0x000e220000000a00 */
[----:B------:R-:W-:Y:S02]  /*0230*/  MOV R2, R4 ;  /* 0x0000000400027202 */ /* 0x000fe40000000f00 */
[----:B------:R-:W-:-:S05]  /*0240*/  MOV R3, R5 ;  /* 0x0000000500037202 */ /* 0x000fca0000000f00 */
[----:B------:R-:W2:Y:S04]  /*0250*/  LDG.E.CONSTANT R25, desc[UR4][R2.64+-0x10] ;  /* 0xfffff00402197981 */ /* 0x000ea8000c1e9900 */
[----:B------:R-:W3:Y:S04]  /*0260*/  LDG.E.CONSTANT R23, desc[UR4][R2.64+-0xc] ;  /* 0xfffff40402177981 */ /* 0x000ee8000c1e9900 */
[----:B------:R-:W4:Y:S04]  /*0270*/  LDG.E.CONSTANT R29, desc[UR4][R2.64+-0x8] ;  /* 0xfffff804021d7981 */ /* 0x000f28000c1e9900 */
[----:B------:R-:W5:Y:S01]  /*0280*/  LDG.E.CONSTANT R28, desc[UR4][R2.64+-0x4] ;  /* 0xfffffc04021c7981 */ /* 0x000f62000c1e9900 */
[----:B0-----:R-:W-:-:S05]  /*0290*/  IMAD.WIDE R14, R18, 0x4, R14 ;  /* 0x00000004120e7825 */ /* 0x001fca00078e020e */
[----:B------:R0:W2:Y:S01]  /*02a0*/  LDG.E.CONSTANT R26, desc[UR4][R14.64] ;  /* 0x000000040e1a7981 */ /* 0x0000a2000c1e9900 */
[----:B------:R-:W-:-:S04]  /*02b0*/  IMAD.WIDE R12, R17, 0x4, R14 ;  /* 0x00000004110c7825 */ /* 0x000fc800078e020e */
[C---:B------:R-:W-:Y:S02]  /*02c0*/  IMAD.WIDE R4, R17.reuse, 0x4, R12 ;  /* 0x0000000411047825 */ /* 0x040fe400078e020c */
[----:B------:R-:W3:Y:S02]  /*02d0*/  LDG.E.CONSTANT R12, desc[UR4][R12.64] ;  /* 0x000000040c0c7981 */ /* 0x000ee4000c1e9900 */
[C---:B------:R-:W-:Y:S02]  /*02e0*/  IMAD.WIDE R8, R17.reuse, 0x4, R4 ;  /* 0x0000000411087825 */ /* 0x040fe400078e0204 */
[----:B------:R-:W4:Y:S02]  /*02f0*/  LDG.E.CONSTANT R4, desc[UR4][R4.64] ;  /* 0x0000000404047981 */ /* 0x000f24000c1e9900 */
[C---:B------:R-:W-:Y:S02]  /*0300*/  IMAD.WIDE R6, R17.reuse, 0x4, R8 ;  /* 0x0000000411067825 */ /* 0x040fe400078e0208 */
[----:B------:R-:W5:Y:S02]  /*0310*/  LDG.E.CONSTANT R8, desc[UR4][R8.64] ;  /* 0x0000000408087981 */ /* 0x000f64000c1e9900 */
[----:B------:R-:W-:-:S02]  /*0320*/  IMAD.WIDE R10, R17, 0x4, R6 ;  /* 0x00000004110a7825 */ /* 0x000fc400078e0206 */
[----:B------:R-:W5:Y:S04]  /*0330*/  LDG.E.CONSTANT R5, desc[UR4][R2.64] ;  /* 0x0000000402057981 */ /* 0x000f68000c1e9900 */
[----:B------:R-:W5:Y:S01]  /*0340*/  LDG.E.CONSTANT R6, desc[UR4][R6.64] ;  /* 0x0000000406067981 */ /* 0x000f62000c1e9900 */
[----:B0-----:R-:W-:-:S03]  /*0350*/  IMAD.WIDE R14, R17, 0x4, R10 ;  /* 0x00000004110e7825 */ /* 0x001fc600078e020a */
[----:B------:R-:W5:Y:S04]  /*0360*/  LDG.E.CONSTANT R10, desc[UR4][R10.64] ;  /* 0x000000040a0a7981 */ /* 0x000f68000c1e9900 */
[----:B------:R-:W5:Y:S04]  /*0370*/  LDG.E.CONSTANT R13, desc[UR4][R14.64] ;  /* 0x000000040e0d7981 */ /* 0x000f68000c1e9900 */
[----:B------:R-:W5:Y:S04]  /*0380*/  LDG.E.CONSTANT R7, desc[UR4][R2.64+0x4] ;  /* 0x0000040402077981 */ /* 0x000f68000c1e9900 */
[----:B------:R-:W5:Y:S01]  /*0390*/  LDG.E.CONSTANT R9, desc[UR4][R2.64+0xc] ;  /* 0x00000c0402097981 */ /* 0x000f62000c1e9900 */
[----:B--2---:R-:W-:Y:S01]  /*03a0*/  FFMA R26, R25, R26, R24 ;  /* 0x0000001a191a7223 */ /* 0x004fe20000000018 */
[----:B------:R-:W-:-:S02]  /*03b0*/  IMAD.WIDE R24, R17, 0x4, R14 ;  /* 0x0000000411187825 */ /* 0x000fc400078e020e */
[----:B------:R-:W2:Y:S04]  /*03c0*/  LDG.E.CONSTANT R14, desc[UR4][R2.64+0x8] ;  /* 0x00000804020e7981 */ /* 0x000ea8000c1e9900 */
[----:B------:R-:W2:Y:S01]  /*03d0*/  LDG.E.CONSTANT R24, desc[UR4][R24.64] ;  /* 0x0000000418187981 */ /* 0x000ea2000c1e9900 */
[----:B---3--:R-:W-:Y:S01]  /*03e0*/  FFMA R12, R23, R12, R26 ;  /* 0x0000000c170c7223 */ /* 0x008fe2000000001a */
[----:B------:R-:W-:-:S03]  /*03f0*/  IADD3 R22, PT, PT, R22, 0x8, RZ ;  /* 0x0000000816167810 */ /* 0x000fc60007ffe0ff */
[----:B----4-:R-:W-:Y:S01]  /*0400*/  FFMA R29, R29, R4, R12 ;  /* 0x000000041d1d7223 */ /* 0x010fe2000000000c */
[----:B------:R-:W-:-:S03]  /*0410*/  ISETP.NE.AND P1, PT, R22, RZ, PT ;  /* 0x000000ff1600720c */ /* 0x000fc60003f25270 */
[----:B-----5:R-:W-:Y:S01]  /*0420*/  FFMA R8, R28, R8, R29 ;  /* 0x000000081c087223 */ /* 0x020fe2000000001d */
[----:B------:R-:W-:-:S03]  /*0430*/  IADD3 R4, P2, PT, R2, 0x20, RZ ;  /* 0x0000002002047810 */ /* 0x000fc60007f5e0ff */
[----:B------:R-:W-:Y:S01]  /*0440*/  FFMA R6, R5, R6, R8 ;  /* 0x0000000605067223 */ /* 0x000fe20000000008 */
[----:B------:R-:W-:Y:S02]  /*0450*/  IADD3.X R5, PT, PT, RZ, R3, RZ, P2, !PT ;  /* 0x00000003ff057210 */ /* 0x000fe400017fe4ff */
[----:B------:R-:W-:Y:S01]  /*0460*/  LEA R18, R17, R18, 0x3 ;  /* 0x0000001211127211 */ /* 0x000fe200078e18ff */
[----:B------:R-:W-:-:S04]  /*0470*/  FFMA R7, R7, R10, R6 ;  /* 0x0000000a07077223 */ /* 0x000fc80000000006 */
[----:B--2---:R-:W-:-:S04]  /*0480*/  FFMA R14, R14, R13, R7 ;  /* 0x0000000d0e0e7223 */ /* 0x004fc80000000007 */
[----:B------:R-:W-:Y:S01]  /*0490*/  FFMA R24, R9, R24, R14 ;  /* 0x0000001809187223 */ /* 0x000fe2000000000e */
[----:B------:R-:W-:Y:S06]  /*04a0*/  @P1 BRA `(.L_x_109) ;  /* 0xfffffffc005c1947 */ /* 0x000fec000383ffff */
.L_x_108:
[----:B------:R-:W-:Y:S05]  /*04b0*/  @!P0 BRA `(.L_x_107) ;  /* 0x0000000000fc8947 */ /* 0x000fea0003800000 */
[----:B------:R-:W-:Y:S02]  /*04c0*/  ISETP.GE.U32.AND P1, PT, R27, 0x4, PT ;  /* 0x000000041b00780c */ /* 0x000fe40003f26070 */
[----:B------:R-:W-:-:S04]  /*04d0*/  LOP3.LUT R14, R19, 0x3, RZ, 0xc0, !PT ;  /* 0x00000003130e7812 */ /* 0x000fc800078ec0ff */
[----:B------:R-:W-:-:S07]  /*04e0*/  ISETP.NE.AND P0, PT, R14, RZ, PT ;  /* 0x000000ff0e00720c */ /* 0x000fce0003f05270 */
[----:B------:R-:W-:Y:S06]  /*04f0*/  @!P1 BRA `(.L_x_110) ;  /* 0x00000000006c9947 */ /* 0x000fec0003800000 */
[----:B------:R-:W0:Y:S01]  /*0500*/  LDC.64 R4, c[0x0][0x390] ;  /* 0x0000e400ff047b82 */ /* 0x000e220000000a00 */
[----:B------:R-:W1:Y:S01]  /*0510*/  LDCU.64 UR6, c[0x0][0x388] ;  /* 0x00007100ff0677ac */ /* 0x000e620008000a00 */
[----:B------:R-:W-:Y:S01]  /*0520*/  IMAD R7, R21, R17, R0 ;  /* 0x0000001115077224 */ /* 0x000fe200078e0200 */
[CC--:B------:R-:W-:Y:S02]  /*0530*/  IADD3 R3, PT, PT, R20.reuse, R21.reuse, RZ ;  /* 0x0000001514037210 */ /* 0x0c0fe40007ffe0ff */
[----:B------:R-:W-:-:S03]  /*0540*/  IADD3 R8, P1, PT, R20, R21, RZ ;  /* 0x0000001514087210 */ /* 0x000fc60007f3e0ff */
[----:B------:R-:W2:Y:S01]  /*0550*/  LDC.64 R12, c[0x0][0x388] ;  /* 0x0000e200ff0c7b82 */ /* 0x000ea20000000a00 */
[----:B0-----:R-:W-:-:S04]  /*0560*/  IMAD.WIDE R4, R7, 0x4, R4 ;  /* 0x0000000407047825 */ /* 0x001fc800078e0204 */
[----:B------:R-:W-:Y:S02]  /*0570*/  IMAD.WIDE R6, R17, 0x4, R4 ;  /* 0x0000000411067825 */ /* 0x000fe400078e0204 */
[----:B------:R-:W3:Y:S02]  /*0580*/  LDG.E.CONSTANT R4, desc[UR4][R4.64] ;  /* 0x0000000404047981 */ /* 0x000ee4000c1e9900 */
[----:B--2---:R-:W-:Y:S01]  /*0590*/  IMAD.WIDE.U32 R12, R3, 0x4, R12 ;  /* 0x00000004030c7825 */ /* 0x004fe200078e000c */
[----:B------:R-:W-:Y:S02]  /*05a0*/  IADD3.X R3, PT, PT, RZ, RZ, RZ, P1, !PT ;  /* 0x000000ffff037210 */ /* 0x000fe40000ffe4ff */
[----:B-1----:R-:W-:-:S03]  /*05b0*/  LEA R2, P1, R8, UR6, 0x2 ;  /* 0x0000000608027c11 */ /* 0x002fc6000f8210ff */
[----:B------:R-:W3:Y:S01]  /*05c0*/  LDG.E.CONSTANT R13, desc[UR4][R12.64] ;  /* 0x000000040c0d7981 */ /* 0x000ee2000c1e9900 */
[----:B------:R-:W-:Y:S01]  /*05d0*/  LEA.HI.X R3, R8, UR7, R3, 0x2, P1 ;  /* 0x0000000708037c11 */ /* 0x000fe200088f1403 */
[C---:B------:R-:W-:Y:S02]  /*05e0*/  IMAD.WIDE R8, R17.reuse, 0x4, R6 ;  /* 0x0000000411087825 */ /* 0x040fe400078e0206 */
[----:B------:R-:W2:Y:S04]  /*05f0*/  LDG.E.CONSTANT R6, desc[UR4][R6.64] ;  /* 0x0000000406067981 */ /* 0x000ea8000c1e9900 */
[----:B------:R-:W2:Y:S01]  /*0600*/  LDG.E.CONSTANT R15, desc[UR4][R2.64+0x4] ;  /* 0x00000404020f7981 */ /* 0x000ea2000c1e9900 */
[----:B------:R-:W-:-:S03]  /*0610*/  IMAD.WIDE R10, R17, 0x4, R8 ;  /* 0x00000004110a7825 */ /* 0x000fc600078e0208 */
[----:B------:R-:W4:Y:S04]  /*0620*/  LDG.E.CONSTANT R22, desc[UR4][R8.64] ;  /* 0x0000000408167981 */ /* 0x000f28000c1e9900 */
[----:B------:R-:W4:Y:S04]  /*0630*/  LDG.E.CONSTANT R18, desc[UR4][R2.64+0x8] ;  /* 0x0000080402127981 */ /* 0x000f28000c1e9900 */
[----:B------:R-:W5:Y:S04]  /*0640*/  LDG.E.CONSTANT R26, desc[UR4][R2.64+0xc] ;  /* 0x00000c04021a7981 */ /* 0x000f68000c1e9900 */
[----:B------:R-:W5:Y:S01]  /*0650*/  LDG.E.CONSTANT R10, desc[UR4][R10.64] ;  /* 0x000000040a0a7981 */ /* 0x000f62000c1e9900 */
[----:B------:R-:W-:Y:S01]  /*0660*/  IADD3 R21, PT, PT, R21, 0x4, RZ ;  /* 0x0000000415157810 */ /* 0x000fe20007ffe0ff */
[----:B---3--:R-:W-:-:S04]  /*0670*/  FFMA R24, R13, R4, R24 ;  /* 0x000000040d187223 */ /* 0x008fc80000000018 */
[----:B--2---:R-:W-:-:S04]  /*0680*/  FFMA R15, R15, R6, R24 ;  /* 0x000000060f0f7223 */ /* 0x004fc80000000018 */
[----:B----4-:R-:W-:-:S04]  /*0690*/  FFMA R15, R18, R22, R15 ;  /* 0x00000016120f7223 */ /* 0x010fc8000000000f */
[----:B-----5:R-:W-:-:S07]  /*06a0*/  FFMA R24, R26, R10, R15 ;  /* 0x0000000a1a187223 */ /* 0x020fce000000000f */
.L_x_110:
[----:B------:R-:W-:Y:S05]  /*06b0*/  @!P0 BRA `(.L_x_107) ;  /* 0x00000000007c8947 */ /* 0x000fea0003800000 */
[----:B------:R-:W-:Y:S02]  /*06c0*/  ISETP.NE.AND P1, PT, R14, 0x1, PT ;  /* 0x000000010e00780c */ /* 0x000fe40003f25270 */
[----:B------:R-:W-:-:S04]  /*06d0*/  LOP3.LUT R19, R19, 0x1, RZ, 0xc0, !PT ;  /* 0x0000000113137812 */ /* 0x000fc800078ec0ff */
[----:B------:R-:W-:-:S07]  /*06e0*/  ISETP.NE.U32.AND P0, PT, R19, 0x1, PT ;  /* 0x000000011300780c */ /* 0x000fce0003f05070 */
[----:B------:R-:W0:Y:S01]  /*06f0*/  @P1 LDC.64 R10, c[0x0][0x388] ;  /* 0x0000e200ff0a1b82 */ /* 0x000e220000000a00 */
[CC--:B------:R-:W-:Y:S02]  /*0700*/  @P1 IADD3 R13, PT, PT, R20.reuse, R21.reuse, RZ ;  /* 0x00000015140d1210 */ /* 0x0c0fe40007ffe0ff */
[----:B------:R-:W-:-:S04]  /*0710*/  @P1 IADD3 R12, P2, PT, R20, R21, RZ ;  /* 0x00000015140c1210 */ /* 0x000fc80007f5e0ff */
[----:B------:R-:W-:Y:S01]  /*0720*/  @P1 IADD3.X R14, PT, PT, RZ, RZ, RZ, P2, !PT ;  /* 0x000000ffff0e1210 */ /* 0x000fe200017fe4ff */
[----:B------:R-:W1:Y:S08]  /*0730*/  @P1 LDC.64 R8, c[0x0][0x390] ;  /* 0x0000e400ff081b82 */ /* 0x000e700000000a00 */
[----:B------:R-:W2:Y:S08]  /*0740*/  @P1 LDC.64 R6, c[0x0][0x388] ;  /* 0x0000e200ff061b82 */ /* 0x000eb00000000a00 */
[----:B------:R-:W3:Y:S01]  /*0750*/  @!P0 LDC.64 R4, c[0x0][0x388] ;  /* 0x0000e200ff048b82 */ /* 0x000ee20000000a00 */
[----:B0-----:R-:W-:-:S04]  /*0760*/  @P1 IMAD.WIDE.U32 R10, R13, 0x4, R10 ;  /* 0x000000040d0a1825 */ /* 0x001fc800078e000a */
[C---:B------:R-:W-:Y:S01]  /*0770*/  @P1 IMAD R13, R21.reuse, R17, R0 ;  /* 0x00000011150d1224 */ /* 0x040fe200078e0200 */
[----:B------:R-:W-:Y:S01]  /*0780*/  @P1 IADD3 R21, PT, PT, R21, 0x2, RZ ;  /* 0x0000000215151810 */ /* 0x000fe20007ffe0ff */
[----:B------:R-:W4:Y:S01]  /*0790*/  @P1 LDG.E.CONSTANT R11, desc[UR4][R10.64] ;  /* 0x000000040a0b1981 */ /* 0x000f22000c1e9900 */
[----:B------:R-:W0:Y:S01]  /*07a0*/  @!P0 LDC.64 R2, c[0x0][0x390] ;  /* 0x0000e400ff028b82 */ /* 0x000e220000000a00 */
[----:B-1----:R-:W-:Y:S01]  /*07b0*/  @P1 IMAD.WIDE R8, R13, 0x4, R8 ;  /* 0x000000040d081825 */ /* 0x002fe200078e0208 */
[----:B------:R-:W-:Y:S02]  /*07c0*/  @!P0 IADD3 R15, PT, PT, R20, R21, RZ ;  /* 0x00000015140f8210 */ /* 0x000fe40007ffe0ff */
[----:B--2---:R-:W-:Y:S01]  /*07d0*/  @P1 LEA R6, P2, R12, R6, 0x2 ;  /* 0x000000060c061211 */ /* 0x004fe200078410ff */
[----:B------:R-:W-:-:S03]  /*07e0*/  @!P0 IMAD R21, R21, R17, R0 ;  /* 0x0000001115158224 */ /* 0x000fc600078e0200 */
[----:B------:R-:W-:Y:S01]  /*07f0*/  @P1 LEA.HI.X R7, R12, R7, R14, 0x2, P2 ;  /* 0x000000070c071211 */ /* 0x000fe200010f140e */
[----:B------:R-:W-:Y:S01]  /*0800*/  @P1 IMAD.WIDE R12, R17, 0x4, R8 ;  /* 0x00000004110c1825 */ /* 0x000fe200078e0208 */
[----:B------:R-:W4:Y:S03]  /*0810*/  @P1 LDG.E.CONSTANT R14, desc[UR4][R8.64] ;  /* 0x00000004080e1981 */ /* 0x000f26000c1e9900 */
[----:B---3--:R-:W-:Y:S01]  /*0820*/  @!P0 IMAD.WIDE.U32 R4, R15, 0x4, R4 ;  /* 0x000000040f048825 */ /* 0x008fe200078e0004 */
[----:B------:R-:W2:Y:S04]  /*0830*/  @P1 LDG.E.CONSTANT R6, desc[UR4][R6.64+0x4] ;  /* 0x0000040406061981 */ /* 0x000ea8000c1e9900 */
[----:B------:R-:W2:Y:S01]  /*0840*/  @P1 LDG.E.CONSTANT R12, desc[UR4][R12.64] ;  /* 0x000000040c0c1981 */ /* 0x000ea2000c1e9900 */
[----:B0-----:R-:W-:-:S03]  /*0850*/  @!P0 IMAD.WIDE R2, R21, 0x4, R2 ;  /* 0x0000000415028825 */ /* 0x001fc600078e0202 */
[----:B------:R-:W3:Y:S04]  /*0860*/  @!P0 LDG.E.CONSTANT R5, desc[UR4][R4.64] ;  /* 0x0000000404058981 */ /* 0x000ee8000c1e9900 */
[----:B------:R-:W3:Y:S01]  /*0870*/  @!P0 LDG.E.CONSTANT R2, desc[UR4][R2.64] ;  /* 0x0000000402028981 */ /* 0x000ee2000c1e9900 */
[----:B----4-:R-:W-:-:S04]  /*0880*/  @P1 FFMA R11, R11, R14, R24 ;  /* 0x0000000e0b0b1223 */ /* 0x010fc80000000018 */
[----:B--2---:R-:W-:-:S04]  /*0890*/  @P1 FFMA R24, R6, R12, R11 ;  /* 0x0000000c06181223 */ /* 0x004fc8000000000b */
[----:B---3--:R-:W-:-:S07]  /*08a0*/  @!P0 FFMA R24, R5, R2, R24 ;  /* 0x0000000205188223 */ /* 0x008fce0000000018 */
.L_x_107:
[----:B------:R-:W0:Y:S08]  /*08b0*/  LDC.64 R2, c[0x0][0x398] ;  /* 0x0000e600ff027b82 */ /* 0x000e300000000a00 */
[----:B------:R-:W1:Y:S01]  /*08c0*/  LDC.64 R4, c[0x0][0x380] ;  /* 0x0000e000ff047b82 */ /* 0x000e620000000a00 */
[----:B0-----:R-:W-:-:S06]  /*08d0*/  IMAD.WIDE R2, R0, 0x4, R2 ;  /* 0x0000000400027825 */ /* 0x001fcc00078e0202 */
[----:B------:R-:W2:Y:S01]  /*08e0*/  LDG.E.CONSTANT R3, desc[UR4][R2.64] ;  /* 0x0000000402037981 */ /* 0x000ea2000c1e9900 */
[----:B------:R-:W-:-:S04]  /*08f0*/  IMAD R17, R16, R17, R0 ;  /* 0x0000001110117224 */ /* 0x000fc800078e0200 */
[----:B-1----:R-:W-:-:S04]  /*0900*/  IMAD.WIDE R4, R17, 0x4, R4 ;  /* 0x0000000411047825 */ /* 0x002fc800078e0204 */
[----:B--2---:R-:W-:-:S05]  /*0910*/  FADD R7, R3, R24 ;  /* 0x0000001803077221 */ /* 0x004fca0000000000 */
[----:B------:R-:W-:Y:S01]  /*0920*/  STG.E desc[UR4][R4.64], R7 ;  /* 0x0000000704007986 */ /* 0x000fe2000c101904 */
[----:B------:R-:W-:Y:S05]  /*0930*/  EXIT ;  /* 0x000000000000794d */ /* 0x000fea0003800000 */
.L_x_111:
        /* <DEDUP_REMOVED lines=12> */
.L_x_168:


//--------------------- .text._Z17__CU_Compute_dEdzPfPKfS1_ib --------------------------
	.section	.text._Z17__CU_Compute_dEdzPfPKfS1_ib,"ax",@progbits
	.align	128
        .global         _Z17__CU_Compute_dEdzPfPKfS1_ib
        .type           _Z17__CU_Compute_dEdzPfPKfS1_ib,@function
        .size           _Z17__CU_Compute_dEdzPfPKfS1_ib,(.L_x_169 - _Z17__CU_Compute_dEdzPfPKfS1_ib)
        .other          _Z17__CU_Compute_dEdzPfPKfS1_ib,@"STO_CUDA_ENTRY STV_DEFAULT"
_Z17__CU_Compute_dEdzPfPKfS1_ib:
.text._Z17__CU_Compute_dEdzPfPKfS1_ib:
        /* <DEDUP_REMOVED lines=8> */
[----:B------:R-:W0:Y:S01]  /*0080*/  LDCU.U8 UR4, c[0x0][0x39c] ;  /* 0x00007380ff0477ac */ /* 0x000e220008000000 */
[----:B------:R-:W1:Y:S08]  /*0090*/  LDC.64 R4, c[0x0][0x388] ;  /* 0x0000e200ff047b82 */ /* 0x000e700000000a00 */
[----:B------:R-:W2:Y:S01]  /*00a0*/  LDC.64 R6, c[0x0][0x380] ;  /* 0x0000e000ff067b82 */ /* 0x000ea20000000a00 */
[----:B0-----:R-:W-:-:S06]  /*00b0*/  UPRMT UR4, UR4, 0x8880, URZ ;  /* 0x0000888004047896 */ /* 0x001fcc00080000ff */
[----:B------:R-:W-:Y:S01]  /*00c0*/  ISETP.NE.AND P0, PT, RZ, UR4, PT ;  /* 0x00000004ff007c0c */ /* 0x000fe2000bf05270 */
[----:B-1----:R-:W-:-:S04]  /*00d0*/  IMAD.WIDE R4, R9, 0x4, R4 ;  /* 0x0000000409047825 */ /* 0x002fc800078e0204 */
[----:B------:R-:W0:Y:S08]  /*00e0*/  LDCU.64 UR4, c[0x0][0x358] ;  /* 0x00006b00ff0477ac */ /* 0x000e300008000a00 */
[----:B------:R-:W1:Y:S01]  /*00f0*/  @P0 LDC.64 R2, c[0x0][0x390] ;  /* 0x0000e400ff020b82 */ /* 0x000e620000000a00 */
[----:B0-----:R-:W3:Y:S01]  /*0100*/  LDG.E R5, desc[UR4][R4.64] ;  /* 0x0000000404057981 */ /* 0x001ee2000c1e1900 */
[----:B-1----:R-:W-:-:S06]  /*0110*/  @P0 IMAD.WIDE R2, R9, 0x4, R2 ;  /* 0x0000000409020825 */ /* 0x002fcc00078e0202 */
[----:B------:R-:W4:Y:S01]  /*0120*/  @P0 LDG.E R2, desc[UR4][R2.64] ;  /* 0x0000000402020981 */ /* 0x000f22000c1e1900 */
[----:B------:R-:W-:Y:S02]  /*0130*/  HFMA2 R0, -RZ, RZ, 1.875, 0 ;  /* 0x3f800000ff007431 */ /* 0x000fe400000001ff */
[----:B--2---:R-:W-:Y:S01]  /*0140*/  IMAD.WIDE R6, R9, 0x4, R6 ;  /* 0x0000000409067825 */ /* 0x004fe200078e0206 */
[----:B----4-:R-:W-:-:S05]  /*0150*/  @P0 FSET.BF.GT.AND R0, R2, RZ, PT ;  /* 0x000000ff0200020a */ /* 0x010fca0003804000 */
[----:B---3--:R-:W-:-:S05]  /*0160*/  FMUL R9, R5, R0 ;  /* 0x0000000005097220 */ /* 0x008fca0000400000 */
[----:B------:R-:W-:Y:S01]  /*0170*/  STG.E desc[UR4][R6.64], R9 ;  /* 0x0000000906007986 */ /* 0x000fe2000c101904 */
[----:B------:R-:W-:Y:S05]  /*0180*/  EXIT ;  /* 0x000000000000794d */ /* 0x000fea0003800000 */
.L_x_112:
        /* <DEDUP_REMOVED lines=15> */
.L_x_169:


//--------------------- .text._Z13ScaleGradientPfiS_ --------------------------
	.section	.text._Z13ScaleGradientPfiS_,"ax",@progbits
	.align	128
        .global         _Z13ScaleGradientPfiS_
        .type           _Z13ScaleGradientPfiS_,@function
        .size           _Z13ScaleGradientPfiS_,(.L_x_170 - _Z13ScaleGradientPfiS_)
        .other          _Z13ScaleGradientPfiS_,@"STO_CUDA_ENTRY STV_DEFAULT"
_Z13ScaleGradientPfiS_:
.text._Z13ScaleGradientPfiS_:
        /* <DEDUP_REMOVED lines=9> */
[----:B------:R-:W1:Y:S07]  /*0090*/  LDCU.64 UR4, c[0x0][0x358] ;  /* 0x00006b00ff0477ac */ /* 0x000e6e0008000a00 */
[----:B------:R-:W2:Y:S01]  /*00a0*/  LDC.64 R2, c[0x0][0x390] ;  /* 0x0000e400ff027b82 */ /* 0x000ea20000000a00 */
[----:B0-----:R-:W-:-:S05]  /*00b0*/  IMAD.WIDE R4, R7, 0x4, R4 ;  /* 0x0000000407047825 */ /* 0x001fca00078e0204 */
[----:B-1----:R-:W3:Y:S04]  /*00c0*/  LDG.E R7, desc[UR4][R4.64] ;  /* 0x0000000404077981 */ /* 0x002ee8000c1e1900 */
[----:B--2---:R-:W3:Y:S02]  /*00d0*/  LDG.E R2, desc[UR4][R2.64] ;  /* 0x0000000402027981 */ /* 0x004ee4000c1e1900 */
[----:B---3--:R-:W-:-:S05]  /*00e0*/  FMUL R7, R2, R7 ;  /* 0x0000000702077220 */ /* 0x008fca0000400000 */
[----:B------:R-:W-:Y:S01]  /*00f0*/  STG.E desc[UR4][R4.64], R7 ;  /* 0x0000000704007986 */ /* 0x000fe2000c101904 */
[----:B------:R-:W-:Y:S05]  /*0100*/  EXIT ;  /* 0x000000000000794d */ /* 0x000fea0003800000 */
.L_x_113:
        /* <DEDUP_REMOVED lines=15> */
.L_x_170:


//--------------------- .text._Z22FinalReductionAndScalePfS_if --------------------------
	.section	.text._Z22FinalReductionAndScalePfS_if,"ax",@progbits
	.align	128
        .global         _Z22FinalReductionAndScalePfS_if
        .type           _Z22FinalReductionAndScalePfS_if,@function
        .size           _Z22FinalReductionAndScalePfS_if,(.L_x_164 - _Z22FinalReductionAndScalePfS_if)
        .other          _Z22FinalReductionAndScalePfS_if,@"STO_CUDA_ENTRY STV_DEFAULT"
_Z22FinalReductionAndScalePfS_if:
.text._Z22FinalReductionAndScalePfS_if:
[----:B------:R-:W-:Y:S01]  /*0000*/  LDC R1, c[0x0][0x37c] ;  /* 0x0000df00ff017b82 */ /* 0x000fe20000000800 */
[----:B------:R-:W0:Y:S01]  /*0010*/  LDCU UR6, c[0x0][0x390] ;  /* 0x00007200ff0677ac */ /* 0x000e220008000800 */
[----:B------:R-:W-:Y:S01]  /*0020*/  HFMA2 R4, -RZ, RZ, 0, 0 ;  /* 0x00000000ff047431 */ /* 0x000fe200000001ff */
[----:B------:R-:W1:Y:S01]  /*0030*/  LDCU.64 UR10, c[0x0][0x358] ;  /* 0x00006b00ff0a77ac */ /* 0x000e620008000a00 */
[----:B0-----:R-:W-:-:S09]  /*0040*/  UISETP.GE.AND UP0, UPT, UR6, 0x1, UPT ;  /* 0x000000010600788c */ /* 0x001fd2000bf06270 */
[----:B-1----:R-:W-:Y:S05]  /*0050*/  BRA.U !UP0, `(.L_x_114) ;  /* 0x0000000508a47547 */ /* 0x002fea000b800000 */
[----:B------:R-:W-:Y:S01]  /*0060*/  UISETP.GE.U32.AND UP1, UPT, UR6, 0x10, UPT ;  /* 0x000000100600788c */ /* 0x000fe2000bf26070 */
[----:B------:R-:W-:Y:S01]  /*0070*/  IMAD.MOV.U32 R4, RZ, RZ, RZ ;  /* 0x000000ffff047224 */ /* 0x000fe200078e00ff */
[----:B------:R-:W-:Y:S01]  /*0080*/  ULOP3.LUT UR7, UR6, 0xf, URZ, 0xc0, !UPT ;  /* 0x0000000f06077892 */ /* 0x000fe2000f8ec0ff */
[----:B------:R-:W-:-:S03]  /*0090*/  MOV R0, RZ ;  /* 0x000000ff00007202 */ /* 0x000fc60000000f00 */
[----:B------:R-:W-:-:S03]  /*00a0*/  UISETP.NE.AND UP0, UPT, UR7, URZ, UPT ;  /* 0x000000ff0700728c */ /* 0x000fc6000bf05270 */
[----:B------:R-:W-:Y:S08]  /*00b0*/  BRA.U !UP1, `(.L_x_115) ;  /* 0x0000000109b87547 */ /* 0x000ff0000b800000 */
[----:B------:R-:W0:Y:S01]  /*00c0*/  LDCU.64 UR4, c[0x0][0x380] ;  /* 0x00007000ff0477ac */ /* 0x000e220008000a00 */
[----:B------:R-:W-:Y:S01]  /*00d0*/  IMAD.MOV.U32 R4, RZ, RZ, RZ ;  /* 0x000000ffff047224 */ /* 0x000fe200078e00ff */
[----:B------:R-:W-:-:S04]  /*00e0*/  ULOP3.LUT UR8, UR6, 0x7ffffff0, URZ, 0xc0, !UPT ;  /* 0x7ffffff006087892 */ /* 0x000fc8000f8ec0ff */
[----:B------:R-:W-:Y:S02]  /*00f0*/  UIADD3 UR9, UPT, UPT, -UR8, URZ, URZ ;  /* 0x000000ff08097290 */ /* 0x000fe4000fffe1ff */
[----:B------:R-:W-:Y:S01]  /*0100*/  MOV R0, UR8 ;  /* 0x0000000800007c02 */ /* 0x000fe20008000f00 */
[----:B0-----:R-:W-:-:S04]  /*0110*/  UIADD3 UR4, UP1, UPT, UR4, 0x20, URZ ;  /* 0x0000002004047890 */ /* 0x001fc8000ff3e0ff */
[----:B------:R-:W-:Y:S02]  /*0120*/  UIADD3.X UR5, UPT, UPT, URZ, UR5, URZ, UP1, !UPT ;  /* 0x00000005ff057290 */ /* 0x000fe40008ffe4ff */
[----:B------:R-:W-:-:S04]  /*0130*/  IMAD.U32 R2, RZ, RZ, UR4 ;  /* 0x00000004ff027e24 */ /* 0x000fc8000f8e00ff */
[----:B------:R-:W-:-:S07]  /*0140*/  MOV R3, UR5 ;  /* 0x0000000500037c02 */ /* 0x000fce0008000f00 */
.L_x_116:
[----:B------:R-:W2:Y:S04]  /*0150*/  LDG.E R11, desc[UR10][R2.64+-0x20] ;  /* 0xffffe00a020b7981 */ /* 0x000ea8000c1e1900 */
[----:B------:R-:W3:Y:S04]  /*0160*/  LDG.E R12, desc[UR10][R2.64+-0x1c] ;  /* 0xffffe40a020c7981 */ /* 0x000ee8000c1e1900 */
[----:B------:R-:W4:Y:S04]  /*0170*/  LDG.E R14, desc[UR10][R2.64+-0x18] ;  /* 0xffffe80a020e7981 */ /* 0x000f28000c1e1900 */
[----:B------:R-:W5:Y:S04]  /*0180*/  LDG.E R16, desc[UR10][R2.64+-0x14] ;  /* 0xffffec0a02107981 */ /* 0x000f68000c1e1900 */
        /* <DEDUP_REMOVED lines=11> */
[----:B------:R0:W5:Y:S01]  /*0240*/  LDG.E R5, desc[UR10][R2.64+0x1c] ;  /* 0x00001c0a02057981 */ /* 0x000162000c1e1900 */
[----:B------:R-:W-:-:S04]  /*0250*/  UIADD3 UR9, UPT, UPT, UR9, 0x10, URZ ;  /* 0x0000001009097890 */ /* 0x000fc8000fffe0ff */
[----:B------:R-:W-:Y:S01]  /*0260*/  UISETP.NE.AND UP1, UPT, UR9, URZ, UPT ;  /* 0x000000ff0900728c */ /* 0x000fe2000bf25270 */
[----:B0-----:R-:W-:-:S05]  /*0270*/  IADD3 R2, P0, PT, R2, 0x40, RZ ;  /* 0x0000004002027810 */ /* 0x001fca0007f1e0ff */
[----:B------:R-:W-:Y:S02]  /*0280*/  IMAD.X R3, RZ, RZ, R3, P0 ;  /* 0x000000ffff037224 */ /* 0x000fe400000e0603 */
        /* <DEDUP_REMOVED lines=17> */
.L_x_115:
[----:B------:R-:W-:Y:S05]  /*03a0*/  BRA.U !UP0, `(.L_x_114) ;  /* 0x0000000108d07547 */ /* 0x000fea000b800000 */
[----:B------:R-:W-:Y:S02]  /*03b0*/  UISETP.GE.U32.AND UP0, UPT, UR7, 0x8, UPT ;  /* 0x000000080700788c */ /* 0x000fe4000bf06070 */
[----:B------:R-:W-:-:S04]  /*03c0*/  ULOP3.LUT UR5, UR6, 0x7, URZ, 0xc0, !UPT ;  /* 0x0000000706057892 */ /* 0x000fc8000f8ec0ff */
[----:B------:R-:W-:-:S03]  /*03d0*/  UISETP.NE.AND UP1, UPT, UR5, URZ, UPT ;  /* 0x000000ff0500728c */ /* 0x000fc6000bf25270 */
[----:B------:R-:W-:Y:S08]  /*03e0*/  BRA.U !UP0, `(.L_x_117) ;  /* 0x00000001084c7547 */ /* 0x000ff0000b800000 */
[----:B------:R-:W0:Y:S02]  /*03f0*/  LDC.64 R2, c[0x0][0x380] ;  /* 0x0000e000ff027b82 */ /* 0x000e240000000a00 */
[----:B0-----:R-:W-:-:S05]  /*0400*/  IMAD.WIDE.U32 R2, R0, 0x4, R2 ;  /* 0x0000000400027825 */ /* 0x001fca00078e0002 */
[----:B------:R-:W2:Y:S04]  /*0410*/  LDG.E R5, desc[UR10][R2.64] ;  /* 0x0000000a02057981 */ /* 0x000ea8000c1e1900 */
[----:B------:R-:W3:Y:S04]  /*0420*/  LDG.E R6, desc[UR10][R2.64+0x4] ;  /* 0x0000040a02067981 */ /* 0x000ee8000c1e1900 */
[----:B------:R-:W4:Y:S04]  /*0430*/  LDG.E R8, desc[UR10][R2.64+0x8] ;  /* 0x0000080a02087981 */ /* 0x000f28000c1e1900 */
[----:B------:R-:W5:Y:S04]  /*0440*/  LDG.E R10, desc[UR10][R2.64+0xc] ;  /* 0x00000c0a020a7981 */ /* 0x000f68000c1e1900 */
[----:B------:R-:W5:Y:S04]  /*0450*/  LDG.E R12, desc[UR10][R2.64+0x10] ;  /* 0x0000100a020c7981 */ /* 0x000f68000c1e1900 */
[----:B------:R-:W5:Y:S04]  /*0460*/  LDG.E R14, desc[UR10][R2.64+0x14] ;  /* 0x0000140a020e7981 */ /* 0x000f68000c1e1900 */
[----:B------:R-:W5:Y:S04]  /*0470*/  LDG.E R16, desc[UR10][R2.64+0x18] ;  /* 0x0000180a02107981 */ /* 0x000f68000c1e1900 */
[----:B------:R-:W5:Y:S01]  /*0480*/  LDG.E R18, desc[UR10][R2.64+0x1c] ;  /* 0x00001c0a02127981 */ /* 0x000f62000c1e1900 */
[----:B------:R-:W-:Y:S01]  /*0490*/  IADD3 R0, PT, PT, R0, 0x8, RZ ;  /* 0x0000000800007810 */ /* 0x000fe20007ffe0ff */
        /* <DEDUP_REMOVED lines=8> */
.L_x_117:
        /* <DEDUP_REMOVED lines=10> */
[----:B------:R-:W5:Y:S01]  /*05c0*/  LDG.E R10, desc[UR10][R2.64+0xc] ;  /* 0x00000c0a020a7981 */ /* 0x000f62000c1e1900 */
[----:B------:R-:W-:-:S02]  /*05d0*/  VIADD R0, R0, 0x4 ;  /* 0x0000000400007836 */ /* 0x000fc40000000000 */
[----:B--2---:R-:W-:-:S04]  /*05e0*/  FADD R5, R4, R5 ;  /* 0x0000000504057221 */ /* 0x004fc80000000000 */
[----:B---3--:R-:W-:-:S04]  /*05f0*/  FADD R5, R5, R6 ;  /* 0x0000000605057221 */ /* 0x008fc80000000000 */
[----:B----4-:R-:W-:-:S04]  /*0600*/  FADD R5, R5, R8 ;  /* 0x0000000805057221 */ /* 0x010fc80000000000 */
[----:B-----5:R-:W-:-:S07]  /*0610*/  FADD R4, R5, R10 ;  /* 0x0000000a05047221 */ /* 0x020fce0000000000 */
.L_x_118:
[----:B------:R-:W-:Y:S05]  /*0620*/  BRA.U !UP1, `(.L_x_114) ;  /* 0x0000000109307547 */ /* 0x000fea000b800000 */
[----:B------:R-:W0:Y:S01]  /*0630*/  LDC.64 R2, c[0x0][0x380] ;  /* 0x0000e000ff027b82 */ /* 0x000e220000000a00 */
[----:B------:R-:W-:Y:S01]  /*0640*/  UIADD3 UR4, UPT, UPT, -UR4, URZ, URZ ;  /* 0x000000ff04047290 */ /* 0x000fe2000fffe1ff */
[----:B0-----:R-:W-:-:S05]  /*0650*/  IMAD.WIDE.U32 R2, R0, 0x4, R2 ;  /* 0x0000000400027825 */ /* 0x001fca00078e0002 */
[----:B------:R-:W-:-:S07]  /*0660*/  MOV R5, R3 ;  /* 0x0000000300057202 */ /* 0x000fce0000000f00 */
.L_x_119:
[----:B------:R-:W-:-:S06]  /*0670*/  IMAD.MOV.U32 R3, RZ, RZ, R5 ;  /* 0x000000ffff037224 */ /* 0x000fcc00078e0005 */
[----:B------:R0:W2:Y:S01]  /*0680*/  LDG.E R3, desc[UR10][R2.64] ;  /* 0x0000000a02037981 */ /* 0x0000a2000c1e1900 */
[----:B------:R-:W-:-:S04]  /*0690*/  UIADD3 UR4, UPT, UPT, UR4, 0x1, URZ ;  /* 0x0000000104047890 */ /* 0x000fc8000fffe0ff */
[----:B------:R-:W-:Y:S01]  /*06a0*/  UISETP.NE.AND UP0, UPT, UR4, URZ, UPT ;  /* 0x000000ff0400728c */ /* 0x000fe2000bf05270 */
[----:B0-----:R-:W-:-:S04]  /*06b0*/  IADD3 R2, P0, PT, R2, 0x4, RZ ;  /* 0x0000000402027810 */ /* 0x001fc80007f1e0ff */
[----:B------:R-:W-:Y:S01]  /*06c0*/  IADD3.X R5, PT, PT, RZ, R5, RZ, P0, !PT ;  /* 0x00000005ff057210 */ /* 0x000fe200007fe4ff */
[----:B--2---:R-:W-:-:S03]  /*06d0*/  FADD R4, R3, R4 ;  /* 0x0000000403047221 */ /* 0x004fc60000000000 */
[----:B------:R-:W-:Y:S05]  /*06e0*/  BRA.U UP0, `(.L_x_119) ;  /* 0xfffffffd00e07547 */ /* 0x000fea000b83ffff */
.L_x_114:
[----:B------:R-:W-:Y:S01]  /*06f0*/  VIADD R0, R4, 0xf3000000 ;  /* 0xf300000004007836 */ /* 0x000fe20000000000 */
[----:B------:R0:W1:Y:S04]  /*0700*/  MUFU.RSQ R5, R4 ;  /* 0x0000000400057308 */ /* 0x0000680000001400 */
[----:B------:R-:W-:-:S13]  /*0710*/  ISETP.GT.U32.AND P0, PT, R0, 0x727fffff, PT ;  /* 0x727fffff0000780c */ /* 0x000fda0003f04070 */
[----:B01----:R-:W-:Y:S05]  /*0720*/  @!P0 BRA `(.L_x_120) ;  /* 0x0000000000148947 */ /* 0x003fea0003800000 */
[----:B------:R-:W-:Y:S02]  /*0730*/  MOV R0, R4 ;  /* 0x0000000400007202 */ /* 0x000fe40000000f00 */
[----:B------:R-:W-:-:S07]  /*0740*/  MOV R4, 0x760 ;  /* 0x0000076000047802 */ /* 0x000fce0000000f00 */
[----:B------:R-:W-:Y:S05]  /*0750*/  CALL.REL.NOINC `($__internal_2_$__cuda_sm20_sqrt_rn_f32_slowpath) ;  /* 0x0000000000647944 */ /* 0x000fea0003c00000 */
[----:B------:R-:W-:Y:S01]  /*0760*/  IMAD.MOV.U32 R2, RZ, RZ, R0 ;  /* 0x000000ffff027224 */ /* 0x000fe200078e0000 */
[----:B------:R-:W-:Y:S06]  /*0770*/  BRA `(.L_x_121) ;  /* 0x0000000000107947 */ /* 0x000fec0003800000 */
.L_x_120:
[C---:B------:R-:W-:Y:S01]  /*0780*/  FMUL.FTZ R3, R5.reuse, R4 ;  /* 0x0000000405037220 */ /* 0x040fe20000410000 */
[----:B------:R-:W-:-:S03]  /*0790*/  FMUL.FTZ R0, R5, 0.5 ;  /* 0x3f00000005007820 */ /* 0x000fc60000410000 */
[----:B------:R-:W-:-:S04]  /*07a0*/  FFMA R2, -R3, R3, R4 ;  /* 0x0000000303027223 */ /* 0x000fc80000000104 */
[----:B------:R-:W-:-:S07]  /*07b0*/  FFMA R2, R2, R0, R3 ;  /* 0x0000000002027223 */ /* 0x000fce0000000003 */
.L_x_121:
[----:B------:R-:W0:Y:S01]  /*07c0*/  LDCU UR4, c[0x0][0x394] ;  /* 0x00007280ff0477ac */ /* 0x000e220008000800 */
[----:B------:R-:W1:Y:S01]  /*07d0*/  MUFU.RCP R3, R2 ;  /* 0x0000000200037308 */ /* 0x000e620000001000 */
[----:B0-----:R-:W-:Y:S01]  /*07e0*/  MOV R5, UR4 ;  /* 0x0000000400057c02 */ /* 0x001fe20008000f00 */
[----:B-1----:R-:W-:Y:S01]  /*07f0*/  FFMA R0, R3, -R2, 1 ;  /* 0x3f80000003007423 */ /* 0x002fe20000000802 */
[----:B------:R-:W-:-:S05]  /*0800*/  FSETP.GT.AND P2, PT, R2, UR4, PT ;  /* 0x0000000402007c0b */ /* 0x000fca000bf44000 */
[----:B------:R-:W0:Y:S01]  /*0810*/  FCHK P0, R5, R2 ;  /* 0x0000000205007302 */ /* 0x000e220000000000 */
[----:B------:R-:W-:-:S04]  /*0820*/  FFMA R0, R3, R0, R3 ;  /* 0x0000000003007223 */ /* 0x000fc80000000003 */
[----:B------:R-:W-:-:S04]  /*0830*/  FFMA R3, R0, UR4, RZ ;  /* 0x0000000400037c23 */ /* 0x000fc800080000ff */
[----:B------:R-:W-:-:S04]  /*0840*/  FFMA R4, R3, -R2, UR4 ;  /* 0x0000000403047e23 */ /* 0x000fc80008000802 */
[----:B------:R-:W-:Y:S01]  /*0850*/  FFMA R0, R0, R4, R3 ;  /* 0x0000000400007223 */ /* 0x000fe20000000003 */
[----:B0-----:R-:W-:Y:S06]  /*0860*/  @!P0 BRA `(.L_x_122) ;  /* 0x0000000000108947 */ /* 0x001fec0003800000 */
[----:B------:R-:W-:Y:S01]  /*0870*/  IMAD.MOV.U32 R0, RZ, RZ, R2 ;  /* 0x000000ffff007224 */ /* 0x000fe200078e0002 */
[----:B------:R-:W-:-:S07]  /*0880*/  MOV R2, 0x8a0 ;  /* 0x000008a000027802 */ /* 0x000fce0000000f00 */
[----:B------:R-:W-:Y:S05]  /*0890*/  CALL.REL.NOINC `($__internal_3_$__cuda_sm3x_div_rn_noftz_f32_slowpath) ;  /* 0x0000000000747944 */ /* 0x000fea0003c00000 */
[----:B------:R-:W-:-:S07]  /*08a0*/  MOV R0, R5 ;  /* 0x0000000500007202 */ /* 0x000fce0000000f00 */
.L_x_122:
[----:B------:R-:W0:Y:S01]  /*08b0*/  LDC.64 R2, c[0x0][0x388] ;  /* 0x0000e200ff027b82 */ /* 0x000e220000000a00 */
[----:B------:R-:W-:-:S05]  /*08c0*/  FSEL R5, R0, 1, P2 ;  /* 0x3f80000000057808 */ /* 0x000fca0001000000 */
[----:B0-----:R-:W-:Y:S01]  /*08d0*/  STG.E desc[UR10][R2.64], R5 ;  /* 0x0000000502007986 */ /* 0x001fe2000c10190a */
[----:B------:R-:W-:Y:S05]  /*08e0*/  EXIT ;  /* 0x000000000000794d */ /* 0x000fea0003800000 */
        .weak           $__internal_2_$__cuda_sm20_sqrt_rn_f32_slowpath
        .type           $__internal_2_$__cuda_sm20_sqrt_rn_f32_slowpath,@function
        .size           $__internal_2_$__cuda_sm20_sqrt_rn_f32_slowpath,($__internal_3_$__cuda_sm3x_div_rn_noftz_f32_slowpath - $__internal_2_$__cuda_sm20_sqrt_rn_f32_slowpath)
$__internal_2_$__cuda_sm20_sqrt_rn_f32_slowpath:
[----:B------:R-:W-:-:S13]  /*08f0*/  LOP3.LUT P0, RZ, R0, 0x7fffffff, RZ, 0xc0, !PT ;  /* 0x7fffffff00ff7812 */ /* 0x000fda000780c0ff */
[----:B------:R-:W-:Y:S01]  /*0900*/  @!P0 IMAD.MOV.U32 R2, RZ, RZ, R0 ;  /* 0x000000ffff028224 */ /* 0x000fe200078e0000 */
[----:B------:R-:W-:Y:S06]  /*0910*/  @!P0 BRA `(.L_x_123) ;  /* 0x0000000000448947 */ /* 0x000fec0003800000 */
[----:B------:R-:W-:-:S13]  /*0920*/  FSETP.GEU.FTZ.AND P0, PT, R0, RZ, PT ;  /* 0x000000ff0000720b */ /* 0x000fda0003f1e000 */
[----:B------:R-:W-:Y:S01]  /*0930*/  @!P0 MOV R2, 0x7fffffff ;  /* 0x7fffffff00028802 */ /* 0x000fe20000000f00 */
[----:B------:R-:W-:Y:S06]  /*0940*/  @!P0 BRA `(.L_x_123) ;  /* 0x0000000000388947 */ /* 0x000fec0003800000 */
[----:B------:R-:W-:-:S13]  /*0950*/  FSETP.GTU.FTZ.AND P0, PT, |R0|, +INF , PT ;  /* 0x7f8000000000780b */ /* 0x000fda0003f1c200 */
[----:B------:R-:W-:Y:S01]  /*0960*/  @P0 FADD.FTZ R2, R0, 1 ;  /* 0x3f80000000020421 */ /* 0x000fe20000010000 */
[----:B------:R-:W-:Y:S06]  /*0970*/  @P0 BRA `(.L_x_123) ;  /* 0x00000000002c0947 */ /* 0x000fec0003800000 */
[----:B------:R-:W-:-:S13]  /*0980*/  FSETP.NEU.FTZ.AND P0, PT, |R0|, +INF , PT ;  /* 0x7f8000000000780b */ /* 0x000fda0003f1d200 */
[----:B------:R-:W-:Y:S01]  /*0990*/  @!P0 IMAD.MOV.U32 R2, RZ, RZ, R0 ;  /* 0x000000ffff028224 */ /* 0x000fe200078e0000 */
[----:B------:R-:W-:Y:S06]  /*09a0*/  @!P0 BRA `(.L_x_123) ;  /* 0x0000000000208947 */ /* 0x000fec0003800000 */
[----:B------:R-:W-:-:S04]  /*09b0*/  FFMA R0, R0, 1.84467440737095516160e+19, RZ ;  /* 0x5f80000000007823 */ /* 0x000fc800000000ff */
[----:B------:R-:W0:Y:S02]  /*09c0*/  MUFU.RSQ R3, R0 ;  /* 0x0000000000037308 */ /* 0x000e240000001400 */
[----:B0-----:R-:W-:Y:S01]  /*09d0*/  FMUL.FTZ R5, R0, R3 ;  /* 0x0000000300057220 */ /* 0x001fe20000410000 */
[----:B------:R-:W-:-:S03]  /*09e0*/  FMUL.FTZ R3, R3, 0.5 ;  /* 0x3f00000003037820 */ /* 0x000fc60000410000 */
[----:B------:R-:W-:-:S04]  /*09f0*/  FADD.FTZ R2, -R5, -RZ ;  /* 0x800000ff05027221 */ /* 0x000fc80000010100 */
[----:B------:R-:W-:-:S04]  /*0a00*/  FFMA R2, R5, R2, R0 ;  /* 0x0000000205027223 */ /* 0x000fc80000000000 */
[----:B------:R-:W-:-:S04]  /*0a10*/  FFMA R2, R2, R3, R5 ;  /* 0x0000000302027223 */ /* 0x000fc80000000005 */
[----:B------:R-:W-:-:S07]  /*0a20*/  FMUL.FTZ R2, R2, 2.3283064365386962891e-10 ;  /* 0x2f80000002027820 */ /* 0x000fce0000410000 */
.L_x_123:
[----:B------:R-:W-:Y:S01]  /*0a30*/  HFMA2 R3, -RZ, RZ, 0, 0 ;  /* 0x00000000ff037431 */ /* 0x000fe200000001ff */
[----:B------:R-:W-:Y:S01]  /*0a40*/  MOV R0, R2 ;  /* 0x0000000200007202 */ /* 0x000fe20000000f00 */
[----:B------:R-:W-:-:S04]  /*0a50*/  IMAD.MOV.U32 R2, RZ, RZ, R4 ;  /* 0x000000ffff027224 */ /* 0x000fc800078e0004 */
[----:B------:R-:W-:Y:S05]  /*0a60*/  RET.REL.NODEC R2 `(_Z22FinalReductionAndScalePfS_if) ;  /* 0xfffffff402647950 */ /* 0x000fea0003c3ffff */
        .weak           $__internal_3_$__cuda_sm3x_div_rn_noftz_f32_slowpath
        .type           $__internal_3_$__cuda_sm3x_div_rn_noftz_f32_slowpath,@function
        .size           $__internal_3_$__cuda_sm3x_div_rn_noftz_f32_slowpath,(.L_x_164 - $__internal_3_$__cuda_sm3x_div_rn_noftz_f32_slowpath)
$__internal_3_$__cuda_sm3x_div_rn_noftz_f32_slowpath:
[----:B------:R-:W0:Y:S01]  /*0a70*/  LDC R3, c[0x0][0x394] ;  /* 0x0000e500ff037b82 */ /* 0x000e220000000800 */
[----:B------:R-:W-:-:S04]  /*0a80*/  SHF.R.U32.HI R4, RZ, 0x17, R0 ;  /* 0x00000017ff047819 */ /* 0x000fc80000011600 */
[----:B------:R-:W-:-:S03]  /*0a90*/  LOP3.LUT R11, R4, 0xff, RZ, 0xc0, !PT ;  /* 0x000000ff040b7812 */ /* 0x000fc600078ec0ff */
[----:B------:R-:W1:Y:S02]  /*0aa0*/  LDC R5, c[0x0][0x394] ;  /* 0x0000e500ff057b82 */ /* 0x000e640000000800 */
[----:B------:R-:W-:-:S05]  /*0ab0*/  VIADD R8, R11, 0xffffffff ;  /* 0xffffffff0b087836 */ /* 0x000fca0000000000 */
[----:B------:R-:W-:Y:S02]  /*0ac0*/  ISETP.GT.U32.AND P0, PT, R8, 0xfd, PT ;  /* 0x000000fd0800780c */ /* 0x000fe40003f04070 */
[----:B0-----:R-:W-:-:S04]  /*0ad0*/  SHF.R.U32.HI R4, RZ, 0x17, R3 ;  /* 0x00000017ff047819 */ /* 0x001fc80000011603 */
[----:B------:R-:W-:-:S04]  /*0ae0*/  LOP3.LUT R4, R4, 0xff, RZ, 0xc0, !PT ;  /* 0x000000ff04047812 */ /* 0x000fc800078ec0ff */
[----:B------:R-:W-:-:S04]  /*0af0*/  IADD3 R7, PT, PT, R4, -0x1, RZ ;  /* 0xffffffff04077810 */ /* 0x000fc80007ffe0ff */
[----:B------:R-:W-:-:S13]  /*0b00*/  ISETP.GT.U32.OR P0, PT, R7, 0xfd, P0 ;  /* 0x000000fd0700780c */ /* 0x000fda0000704470 */
[----:B------:R-:W-:Y:S01]  /*0b10*/  @!P0 IMAD.MOV.U32 R6, RZ, RZ, RZ ;  /* 0x000000ffff068224 */ /* 0x000fe200078e00ff */
[----:B-1----:R-:W-:Y:S06]  /*0b20*/  @!P0 BRA `(.L_x_124) ;  /* 0x00000000005c8947 */ /* 0x002fec0003800000 */
        /* <DEDUP_REMOVED lines=19> */
[----:B------:R-:W-:Y:S02]  /*0c60*/  @!P0 IMAD.MOV.U32 R6, RZ, RZ, -0x40 ;  /* 0xffffffc0ff068424 */ /* 0x000fe400078e00ff */
[----:B------:R-:W-:Y:S01]  /*0c70*/  @!P0 FFMA R5, R3, 1.84467440737095516160e+19, RZ ;  /* 0x5f80000003058823 */ /* 0x000fe200000000ff */
[----:B------:R-:W-:Y:S02]  /*0c80*/  @!P1 FFMA R0, R0, 1.84467440737095516160e+19, RZ ;  /* 0x5f80000000009823 */ /* 0x000fe400000000ff */
[----:B------:R-:W-:-:S07]  /*0c90*/  @!P1 IADD3 R6, PT, PT, R6, 0x40, RZ ;  /* 0x0000004006069810 */ /* 0x000fce0007ffe0ff */
.L_x_124:
[----:B------:R-:W-:Y:S01]  /*0ca0*/  LEA R3, R11, 0xc0800000, 0x17 ;  /* 0xc08000000b037811 */ /* 0x000fe200078eb8ff */
[----:B------:R-:W-:-:S03]  /*0cb0*/  VIADD R4, R4, 0xffffff81 ;  /* 0xffffff8104047836 */ /* 0x000fc60000000000 */
[----:B------:R-:W-:Y:S01]  /*0cc0*/  IADD3 R3, PT, PT, -R3, R0, RZ ;  /* 0x0000000003037210 */ /* 0x000fe20007ffe1ff */
[----:B------:R-:W-:-:S03]  /*0cd0*/  IMAD R0, R4, -0x800000, R5 ;  /* 0xff80000004007824 */ /* 0x000fc600078e0205 */
        /* <DEDUP_REMOVED lines=13> */
[----:B------:R-:W-:-:S05]  /*0db0*/  IADD3 R6, PT, PT, R0, R3, RZ ;  /* 0x0000000300067210 */ /* 0x000fca0007ffe0ff */
        /* <DEDUP_REMOVED lines=11> */
[-CC-:B------:R-:W-:Y:S01]  /*0e70*/  FFMA.RM R3, R10, R8.reuse, R7.reuse ;  /* 0x000000080a037223 */ /* 0x180fe20000004007 */
[C---:B------:R-:W-:Y:S02]  /*0e80*/  ISETP.NE.AND P3, PT, R6.reuse, RZ, PT ;  /* 0x000000ff0600720c */ /* 0x040fe40003f65270 */
[----:B------:R-:W-:Y:S02]  /*0e90*/  ISETP.NE.AND P1, PT, R6, RZ, PT ;  /* 0x000000ff0600720c */ /* 0x000fe40003f25270 */
[----:B------:R-:W-:Y:S01]  /*0ea0*/  LOP3.LUT R4, R0, 0x7fffff, RZ, 0xc0, !PT ;  /* 0x007fffff00047812 */ /* 0x000fe200078ec0ff */
[----:B------:R-:W-:Y:S01]  /*0eb0*/  FFMA.RP R0, R10, R8, R7 ;  /* 0x000000080a007223 */ /* 0x000fe20000008007 */
[----:B------:R-:W-:Y:S02]  /*0ec0*/  IADD3 R7, PT, PT, R6, 0x20, RZ ;  /* 0x0000002006077810 */ /* 0x000fe40007ffe0ff */
        /* <DEDUP_REMOVED lines=11> */
[----:B------:R-:W-:-:S05]  /*0f80*/  LOP3.LUT R0, R0, R3, RZ, 0xc0, !PT ;  /* 0x0000000300007212 */ /* 0x000fca00078ec0ff */
[----:B------:R-:W-:-:S05]  /*0f90*/  IMAD.IADD R0, R7, 0x1, R0 ;  /* 0x0000000107007824 */ /* 0x000fca00078e0200 */
[----:B------:R-:W-:Y:S01]  /*0fa0*/  LOP3.LUT R5, R0, R5, RZ, 0xfc, !PT ;  /* 0x0000000500057212 */ /* 0x000fe200078efcff */
[----:B------:R-:W-:Y:S06]  /*0fb0*/  BRA `(.L_x_131) ;  /* 0x0000000000347947 */ /* 0x000fec0003800000 */
.L_x_130:
[----:B------:R-:W-:-:S04]  /*0fc0*/  LOP3.LUT R5, R5, 0x80000000, RZ, 0xc0, !PT ;  /* 0x8000000005057812 */ /* 0x000fc800078ec0ff */
[----:B------:R-:W-:Y:S01]  /*0fd0*/  LOP3.LUT R5, R5, 0x7f800000, RZ, 0xfc, !PT ;  /* 0x7f80000005057812 */ /* 0x000fe200078efcff */
[----:B------:R-:W-:Y:S06]  /*0fe0*/  BRA `(.L_x_131) ;  /* 0x0000000000287947 */ /* 0x000fec0003800000 */
.L_x_129:
[----:B------:R-:W-:Y:S01]  /*0ff0*/  LEA R5, R3, R5, 0x17 ;  /* 0x0000000503057211 */ /* 0x000fe200078eb8ff */
[----:B------:R-:W-:Y:S06]  /*1000*/  BRA `(.L_x_131) ;  /* 0x0000000000207947 */ /* 0x000fec0003800000 */
.L_x_128:
[----:B------:R-:W-:-:S04]  /*1010*/  LOP3.LUT R5, R0, 0x80000000, R5, 0x48, !PT ;  /* 0x8000000000057812 */ /* 0x000fc800078e4805 */
[----:B------:R-:W-:Y:S01]  /*1020*/  LOP3.LUT R5, R5, 0x7f800000, RZ, 0xfc, !PT ;  /* 0x7f80000005057812 */ /* 0x000fe200078efcff */
[----:B------:R-:W-:Y:S06]  /*1030*/  BRA `(.L_x_131) ;  /* 0x0000000000147947 */ /* 0x000fec0003800000 */
.L_x_127:
[----:B------:R-:W-:Y:S01]  /*1040*/  LOP3.LUT R5, R0, 0x80000000, R5, 0x48, !PT ;  /* 0x8000000000057812 */ /* 0x000fe200078e4805 */
[----:B------:R-:W-:Y:S06]  /*1050*/  BRA `(.L_x_131) ;  /* 0x00000000000c7947 */ /* 0x000fec0003800000 */
.L_x_126:
[----:B------:R-:W0:Y:S01]  /*1060*/  MUFU.RSQ R5, -QNAN ;  /* 0xffc0000000057908 */ /* 0x000e220000001400 */
[----:B------:R-:W-:Y:S05]  /*1070*/  BRA `(.L_x_131) ;  /* 0x0000000000047947 */ /* 0x000fea0003800000 */
.L_x_125:
[----:B------:R-:W-:-:S07]  /*1080*/  FADD.FTZ R5, R0, R3 ;  /* 0x0000000300057221 */ /* 0x000fce0000010000 */
.L_x_131:
[----:B------:R-:W-:-:S04]  /*1090*/  HFMA2 R3, -RZ, RZ, 0, 0 ;  /* 0x00000000ff037431 */ /* 0x000fc800000001ff */
[----:B0-----:R-:W-:Y:S05]  /*10a0*/  RET.REL.NODEC R2 `(_Z22FinalReductionAndScalePfS_if) ;  /* 0xffffffec02d47950 */ /* 0x001fea0003c3ffff */
.L_x_132:
        /* <DEDUP_REMOVED lines=13> */
.L_x_164:


//--------------------- .text._Z17ComputeSquaredSumPfS_i --------------------------
	.section	.text._Z17ComputeSquaredSumPfS_i,"ax",@progbits
	.align	128
        .global         _Z17ComputeSquaredSumPfS_i
        .type           _Z17ComputeSquaredSumPfS_i,@function
        .size           _Z17ComputeSquaredSumPfS_i,(.L_x_172 - _Z17ComputeSquaredSumPfS_i)
        .other          _Z17ComputeSquaredSumPfS_i,@"STO_CUDA_ENTRY STV_DEFAULT"
_Z17ComputeSquaredSumPfS_i:
.text._Z17ComputeSquaredSumPfS_i:
[----:B------:R-:W-:Y:S01]  /*0000*/  LDC R1, c[0x0][0x37c] ;  /* 0x0000df00ff017b82 */ /* 0x000fe20000000800 */
[----:B------:R-:W0:Y:S01]  /*0010*/  S2R R8, SR_TID.X ;  /* 0x0000000000087919 */ /* 0x000e220000002100 */
[----:B------:R-:W1:Y:S01]  /*0020*/  LDCU UR4, c[0x0][0x360] ;  /* 0x00006c00ff0477ac */ /* 0x000e620008000800 */
[----:B------:R-:W-:Y:S01]  /*0030*/  BSSY.RECONVERGENT B0, `(.L_x_133) ;  /* 0x0000013000007945 */ /* 0x000fe20003800200 */
[----:B------:R-:W-:Y:S01]  /*0040*/  IMAD.MOV.U32 R7, RZ, RZ, RZ ;  /* 0x000000ffff077224 */ /* 0x000fe200078e00ff */
[----:B------:R-:W0:Y:S01]  /*0050*/  S2R R9, SR_CTAID.X ;  /* 0x0000000000097919 */ /* 0x000e220000002500 */
[----:B------:R-:W2:Y:S01]  /*0060*/  LDCU UR5, c[0x0][0x390] ;  /* 0x00007200ff0577ac */ /* 0x000ea20008000800 */
[----:B------:R-:W3:Y:S01]  /*0070*/  LDCU.64 UR6, c[0x0][0x358] ;  /* 0x00006b00ff0677ac */ /* 0x000ee20008000a00 */
[----:B-1----:R-:W-:Y:S02]  /*0080*/  IMAD.U32 R6, RZ, RZ, UR4 ;  /* 0x00000004ff067e24 */ /* 0x002fe4000f8e00ff */
[----:B0-----:R-:W-:-:S05]  /*0090*/  IMAD R0, R9, UR4, R8 ;  /* 0x0000000409007c24 */ /* 0x001fca000f8e0208 */
[----:B--2---:R-:W-:-:S13]  /*00a0*/  ISETP.GE.AND P0, PT, R0, UR5, PT ;  /* 0x0000000500007c0c */ /* 0x004fda000bf06270 */
[----:B---3--:R-:W-:Y:S05]  /*00b0*/  @P0 BRA `(.L_x_134) ;  /* 0x0000000000280947 */ /* 0x008fea0003800000 */
[----:B------:R-:W0:Y:S01]  /*00c0*/  LDC.64 R4, c[0x0][0x380] ;  /* 0x0000e000ff047b82 */ /* 0x000e220000000a00 */
[----:B------:R-:W1:Y:S01]  /*00d0*/  LDCU UR4, c[0x0][0x370] ;  /* 0x00006e00ff0477ac */ /* 0x000e620008000800 */
[----:B------:R-:W-:Y:S02]  /*00e0*/  HFMA2 R7, -RZ, RZ, 0, 0 ;  /* 0x00000000ff077431 */ /* 0x000fe400000001ff */
[----:B-1----:R-:W-:-:S07]  /*00f0*/  IMAD R11, R6, UR4, RZ ;  /* 0x00000004060b7c24 */ /* 0x002fce000f8e02ff */
.L_x_135:
[----:B0-----:R-:W-:-:S06]  /*0100*/  IMAD.WIDE R2, R0, 0x4, R4 ;  /* 0x0000000400027825 */ /* 0x001fcc00078e0204 */
[----:B------:R-:W2:Y:S01]  /*0110*/  LDG.E R2, desc[UR6][R2.64] ;  /* 0x0000000602027981 */ /* 0x000ea2000c1e1900 */
[----:B------:R-:W-:-:S05]  /*0120*/  IMAD.IADD R0, R11, 0x1, R0 ;  /* 0x000000010b007824 */ /* 0x000fca00078e0200 */
[----:B------:R-:W-:Y:S01]  /*0130*/  ISETP.GE.AND P0, PT, R0, UR5, PT ;  /* 0x0000000500007c0c */ /* 0x000fe2000bf06270 */
[----:B--2---:R-:W-:-:S12]  /*0140*/  FFMA R7, R2, R2, R7 ;  /* 0x0000000202077223 */ /* 0x004fd80000000007 */
[----:B------:R-:W-:Y:S05]  /*0150*/  @!P0 BRA `(.L_x_135) ;  /* 0xfffffffc00e88947 */ /* 0x000fea000383ffff */
.L_x_134:
[----:B------:R-:W-:Y:S05]  /*0160*/  BSYNC.RECONVERGENT B0 ;  /* 0x0000000000007941 */ /* 0x000fea0003800200 */
.L_x_133:
[----:B------:R-:W0:Y:S01]  /*0170*/  S2UR UR5, SR_CgaCtaId ;  /* 0x00000000000579c3 */ /* 0x000e220000008800 */
[----:B------:R-:W-:Y:S01]  /*0180*/  UMOV UR4, 0x400 ;  /* 0x0000040000047882 */ /* 0x000fe20000000000 */
[----:B------:R-:W-:Y:S02]  /*0190*/  ISETP.GE.U32.AND P1, PT, R6, 0x2, PT ;  /* 0x000000020600780c */ /* 0x000fe40003f26070 */
[----:B------:R-:W-:Y:S01]  /*01a0*/  ISETP.NE.AND P0, PT, R8, RZ, PT ;  /* 0x000000ff0800720c */ /* 0x000fe20003f05270 */
[----:B0-----:R-:W-:-:S06]  /*01b0*/  ULEA UR4, UR5, UR4, 0x18 ;  /* 0x0000000405047291 */ /* 0x001fcc000f8ec0ff */
[----:B------:R-:W-:-:S05]  /*01c0*/  LEA R0, R8, UR4, 0x2 ;  /* 0x0000000408007c11 */ /* 0x000fca000f8e10ff */
[----:B------:R0:W-:Y:S01]  /*01d0*/  STS [R0], R7 ;  /* 0x0000000700007388 */ /* 0x0001e20000000800 */
[----:B------:R-:W-:Y:S06]  /*01e0*/  BAR.SYNC.DEFER_BLOCKING 0x0 ;  /* 0x0000000000007b1d */ /* 0x000fec0000010000 */
[----:B------:R-:W-:Y:S05]  /*01f0*/  @!P1 BRA `(.L_x_136) ;  /* 0x00000000002c9947 */ /* 0x000fea0003800000 */
.L_x_137:
[----:B------:R-:W-:-:S04]  /*0200*/  SHF.R.U32.HI R5, RZ, 0x1, R6 ;  /* 0x00000001ff057819 */ /* 0x000fc80000011606 */
[----:B------:R-:W-:-:S13]  /*0210*/  ISETP.GE.U32.AND P1, PT, R8, R5, PT ;  /* 0x000000050800720c */ /* 0x000fda0003f26070 */
[----:B------:R-:W-:Y:S01]  /*0220*/  @!P1 LEA R2, R5, R0, 0x2 ;  /* 0x0000000005029211 */ /* 0x000fe200078e10ff */
[----:B------:R-:W-:Y:S05]  /*0230*/  @!P1 LDS R3, [R0] ;  /* 0x0000000000039984 */ /* 0x000fea0000000800 */
[----:B------:R-:W1:Y:S02]  /*0240*/  @!P1 LDS R2, [R2] ;  /* 0x0000000002029984 */ /* 0x000e640000000800 */
[----:B-1----:R-:W-:-:S05]  /*0250*/  @!P1 FADD R3, R2, R3 ;  /* 0x0000000302039221 */ /* 0x002fca0000000000 */
[----:B------:R1:W-:Y:S01]  /*0260*/  @!P1 STS [R0], R3 ;  /* 0x0000000300009388 */ /* 0x0003e20000000800 */
[----:B------:R-:W-:Y:S01]  /*0270*/  BAR.SYNC.DEFER_BLOCKING 0x0 ;  /* 0x0000000000007b1d */ /* 0x000fe20000010000 */
[----:B------:R-:W-:Y:S01]  /*0280*/  ISETP.GT.U32.AND P1, PT, R6, 0x3, PT ;  /* 0x000000030600780c */ /* 0x000fe20003f24070 */
[----:B------:R-:W-:-:S12]  /*0290*/  IMAD.MOV.U32 R6, RZ, RZ, R5 ;  /* 0x000000ffff067224 */ /* 0x000fd800078e0005 */
[----:B-1----:R-:W-:Y:S05]  /*02a0*/  @P1 BRA `(.L_x_137) ;  /* 0xfffffffc00d41947 */ /* 0x002fea000383ffff */
.L_x_136:
[----:B------:R-:W-:Y:S05]  /*02b0*/  @P0 EXIT ;  /* 0x000000000000094d */ /* 0x000fea0003800000 */
[----:B------:R-:W1:Y:S01]  /*02c0*/  S2UR UR5, SR_CgaCtaId ;  /* 0x00000000000579c3 */ /* 0x000e620000008800 */
[----:B------:R-:W-:-:S07]  /*02d0*/  UMOV UR4, 0x400 ;  /* 0x0000040000047882 */ /* 0x000fce0000000000 */
[----:B------:R-:W2:Y:S01]  /*02e0*/  LDC.64 R2, c[0x0][0x388] ;  /* 0x0000e200ff027b82 */ /* 0x000ea20000000a00 */
[----:B-1----:R-:W-:Y:S01]  /*02f0*/  ULEA UR4, UR5, UR4, 0x18 ;  /* 0x0000000405047291 */ /* 0x002fe2000f8ec0ff */
[----:B--2---:R-:W-:-:S08]  /*0300*/  IMAD.WIDE.U32 R2, R9, 0x4, R2 ;  /* 0x0000000409027825 */ /* 0x004fd000078e0002 */
[----:B------:R-:W1:Y:S04]  /*0310*/  LDS R5, [UR4] ;  /* 0x00000004ff057984 */ /* 0x000e680008000800 */
[----:B-1----:R-:W-:Y:S01]  /*0320*/  STG.E desc[UR6][R2.64], R5 ;  /* 0x0000000502007986 */ /* 0x002fe2000c101906 */
[----:B------:R-:W-:Y:S05]  /*0330*/  EXIT ;  /* 0x000000000000794d */ /* 0x000fea0003800000 */
.L_x_138:
        /* <DEDUP_REMOVED lines=12> */
.L_x_172:


//--------------------- .text._Z20__CU_UpdateParameterPfPKffi --------------------------
	.section	.text._Z20__CU_UpdateParameterPfPKffi,"ax",@progbits
	.align	128
        .global         _Z20__CU_UpdateParameterPfPKffi
        .type           _Z20__CU_UpdateParameterPfPKffi,@function
        .size           _Z20__CU_UpdateParameterPfPKffi,(.L_x_173 - _Z20__CU_UpdateParameterPfPKffi)
        .other          _Z20__CU_UpdateParameterPfPKffi,@"STO_CUDA_ENTRY STV_DEFAULT"
_Z20__CU_UpdateParameterPfPKffi:
.text._Z20__CU_UpdateParameterPfPKffi:
        /* <DEDUP_REMOVED lines=13> */
[----:B-1----:R-:W2:Y:S01]  /*00d0*/  LDG.E R2, desc[UR4][R2.64] ;  /* 0x0000000402027981 */ /* 0x002ea2000c1e1900 */
[----:B---3--:R-:W-:-:S05]  /*00e0*/  IMAD.WIDE R4, R7, 0x4, R4 ;  /* 0x0000000407047825 */ /* 0x008fca00078e0204 */
[----:B------:R-:W2:Y:S02]  /*00f0*/  LDG.E R7, desc[UR4][R4.64] ;  /* 0x0000000404077981 */ /* 0x000ea4000c1e1900 */
[----:B--2---:R-:W-:-:S05]  /*0100*/  FFMA R7, -R2, UR6, R7 ;  /* 0x0000000602077c23 */ /* 0x004fca0008000107 */
[----:B------:R-:W-:Y:S01]  /*0110*/  STG.E desc[UR4][R4.64], R7 ;  /* 0x0000000704007986 */ /* 0x000fe2000c101904 */
[----:B------:R-:W-:Y:S05]  /*0120*/  EXIT ;  /* 0x000000000000794d */ /* 0x000fea0003800000 */
.L_x_139:
        /* <DEDUP_REMOVED lines=13> */
.L_x_173:


//--------------------- .text._Z11__CU_VecAddPfS_S_ii --------------------------
	.section	.text._Z11__CU_VecAddPfS_S_ii,"ax",@progbits
	.align	128
        .global         _Z11__CU_VecAddPfS_S_ii
        .type           _Z11__CU_VecAddPfS_S_ii,@function
        .size           _Z11__CU_VecAddPfS_S_ii,(.L_x_174 - _Z11__CU_VecAddPfS_S_ii)
        .other          _Z11__CU_VecAddPfS_S_ii,@"STO_CUDA_ENTRY STV_DEFAULT"
_Z11__CU_VecAddPfS_S_ii:
.text._Z11__CU_VecAddPfS_S_ii:
[----:B------:R-:W-:Y:S01]  /*0000*/  LDC R1, c[0x0][0x37c] ;  /* 0x0000df00ff017b82 */ /* 0x000fe20000000800 */
[----:B------:R-:W0:Y:S07]  /*0010*/  S2R R2, SR_TID.X ;  /* 0x0000000000027919 */ /* 0x000e2e0000002100 */
[----:B------:R-:W1:Y:S01]  /*0020*/  LDC R0, c[0x0][0x364] ;  /* 0x0000d900ff007b82 */ /* 0x000e620000000800 */
[----:B------:R-:W2:Y:S01]  /*0030*/  LDCU.64 UR6, c[0x0][0x398] ;  /* 0x00007300ff0677ac */ /* 0x000ea20008000a00 */
[----:B------:R-:W1:Y:S06]  /*0040*/  S2R R3, SR_TID.Y ;  /* 0x0000000000037919 */ /* 0x000e6c0000002200 */
[----:B------:R-:W0:Y:S08]  /*0050*/  S2UR UR5, SR_CTAID.X ;  /* 0x00000000000579c3 */ /* 0x000e300000002500 */
[----:B------:R-:W0:Y:S08]  /*0060*/  LDC R7, c[0x0][0x360] ;  /* 0x0000d800ff077b82 */ /* 0x000e300000000800 */
[----:B------:R-:W1:Y:S01]  /*0070*/  S2UR UR4, SR_CTAID.Y ;  /* 0x00000000000479c3 */ /* 0x000e620000002600 */
[----:B0-----:R-:W-:-:S05]  /*0080*/  IMAD R7, R7, UR5, R2 ;  /* 0x0000000507077c24 */ /* 0x001fca000f8e0202 */
[----:B--2---:R-:W-:Y:S01]  /*0090*/  ISETP.GE.AND P0, PT, R7, UR7, PT ;  /* 0x0000000707007c0c */ /* 0x004fe2000bf06270 */
[----:B-1----:R-:W-:-:S05]  /*00a0*/  IMAD R0, R0, UR4, R3 ;  /* 0x0000000400007c24 */ /* 0x002fca000f8e0203 */
[----:B------:R-:W-:-:S13]  /*00b0*/  ISETP.GE.OR P0, PT, R0, UR6, P0 ;  /* 0x0000000600007c0c */ /* 0x000fda0008706670 */
[----:B------:R-:W-:Y:S05]  /*00c0*/  @P0 EXIT ;  /* 0x000000000000094d */ /* 0x000fea0003800000 */
[----:B------:R-:W0:Y:S01]  /*00d0*/  LDC.64 R4, c[0x0][0x390] ;  /* 0x0000e400ff047b82 */ /* 0x000e220000000a00 */
[----:B------:R-:W1:Y:S01]  /*00e0*/  LDCU.64 UR4, c[0x0][0x358] ;  /* 0x00006b00ff0477ac */ /* 0x000e620008000a00 */
[----:B------:R-:W-:-:S06]  /*00f0*/  IMAD R9, R0, UR7, R7 ;  /* 0x0000000700097c24 */ /* 0x000fcc000f8e0207 */
[----:B------:R-:W2:Y:S01]  /*0100*/  LDC.64 R2, c[0x0][0x388] ;  /* 0x0000e200ff027b82 */ /* 0x000ea20000000a00 */
[----:B0-----:R-:W-:-:S07]  /*0110*/  IMAD.WIDE R4, R7, 0x4, R4 ;  /* 0x0000000407047825 */ /* 0x001fce00078e0204 */
[----:B------:R-:W0:Y:S01]  /*0120*/  LDC.64 R6, c[0x0][0x380] ;  /* 0x0000e000ff067b82 */ /* 0x000e220000000a00 */
[----:B-1----:R-:W3:Y:S01]  /*0130*/  LDG.E R5, desc[UR4][R4.64] ;  /* 0x0000000404057981 */ /* 0x002ee2000c1e1900 */
[----:B--2---:R-:W-:-:S06]  /*0140*/  IMAD.WIDE R2, R9, 0x4, R2 ;  /* 0x0000000409027825 */ /* 0x004fcc00078e0202 */
[----:B------:R-:W3:Y:S01]  /*0150*/  LDG.E R2, desc[UR4][R2.64] ;  /* 0x0000000402027981 */ /* 0x000ee2000c1e1900 */
[----:B0-----:R-:W-:-:S04]  /*0160*/  IMAD.WIDE R6, R9, 0x4, R6 ;  /* 0x0000000409067825 */ /* 0x001fc800078e0206 */
[----:B---3--:R-:W-:-:S05]  /*0170*/  FADD R9, R2, R5 ;  /* 0x0000000502097221 */ /* 0x008fca0000000000 */
[----:B------:R-:W-:Y:S01]  /*0180*/  STG.E desc[UR4][R6.64], R9 ;  /* 0x0000000906007986 */ /* 0x000fe2000c101904 */
[----:B------:R-:W-:Y:S05]  /*0190*/  EXIT ;  /* 0x000000000000794d */ /* 0x000fea0003800000 */
.L_x_140:
        /* <DEDUP_REMOVED lines=14> */
.L_x_174:


//--------------------- .text._Z14__CU_TransposePfPKfii --------------------------
	.section	.text._Z14__CU_TransposePfPKfii,"ax",@progbits
	.align	128
        .global         _Z14__CU_TransposePfPKfii
        .type           _Z14__CU_TransposePfPKfii,@function
        .size           _Z14__CU_TransposePfPKfii,(.L_x_175 - _Z14__CU_TransposePfPKfii)
        .other          _Z14__CU_TransposePfPKfii,@"STO_CUDA_ENTRY STV_DEFAULT"
_Z14__CU_TransposePfPKfii:
.text._Z14__CU_TransposePfPKfii:
        /* <DEDUP_REMOVED lines=15> */
[----:B------:R-:W-:-:S04]  /*00f0*/  IMAD R5, R0, UR7, R7 ;  /* 0x0000000700057c24 */ /* 0x000fc8000f8e0207 */
[----:B0-----:R-:W-:Y:S02]  /*0100*/  IMAD.WIDE R2, R5, 0x4, R2 ;  /* 0x0000000405027825 */ /* 0x001fe400078e0202 */
[----:B------:R-:W0:Y:S04]  /*0110*/  LDC.64 R4, c[0x0][0x380] ;  /* 0x0000e000ff047b82 */ /* 0x000e280000000a00 */
[----:B-1----:R-:W2:Y:S01]  /*0120*/  LDG.E R3, desc[UR4][R2.64] ;  /* 0x0000000402037981 */ /* 0x002ea2000c1e1900 */
[----:B------:R-:W-:-:S04]  /*0130*/  IMAD R7, R7, UR6, R0 ;  /* 0x0000000607077c24 */ /* 0x000fc8000f8e0200 */
[----:B0-----:R-:W-:-:S05]  /*0140*/  IMAD.WIDE R4, R7, 0x4, R4 ;  /* 0x0000000407047825 */ /* 0x001fca00078e0204 */
[----:B--2---:R-:W-:Y:S01]  /*0150*/  STG.E desc[UR4][R4.64], R3 ;  /* 0x0000000304007986 */ /* 0x004fe2000c101904 */
[----:B------:R-:W-:Y:S05]  /*0160*/  EXIT ;  /* 0x000000000000794d */ /* 0x000fea0003800000 */
.L_x_141:
        /* <DEDUP_REMOVED lines=9> */
.L_x_175:


//--------------------- .text._Z9__CU_ReLUPfi     --------------------------
	.section	.text._Z9__CU_ReLUPfi,"ax",@progbits
	.align	128
        .global         _Z9__CU_ReLUPfi
        .type           _Z9__CU_ReLUPfi,@function
        .size           _Z9__CU_ReLUPfi,(.L_x_176 - _Z9__CU_ReLUPfi)
        .other          _Z9__CU_ReLUPfi,@"STO_CUDA_ENTRY STV_DEFAULT"
_Z9__CU_ReLUPfi:
.text._Z9__CU_ReLUPfi:
        /* <DEDUP_REMOVED lines=10> */
[----:B0-----:R-:W-:-:S05]  /*00a0*/  IMAD.WIDE R2, R5, 0x4, R2 ;  /* 0x0000000405027825 */ /* 0x001fca00078e0202 */
[----:B-1----:R-:W2:Y:S02]  /*00b0*/  LDG.E R0, desc[UR4][R2.64] ;  /* 0x0000000402007981 */ /* 0x002ea4000c1e1900 */
[----:B--2---:R-:W-:-:S05]  /*00c0*/  FMNMX R5, RZ, R0, !PT ;  /* 0x00000000ff057209 */ /* 0x004fca0007800000 */
[----:B------:R-:W-:Y:S01]  /*00d0*/  STG.E desc[UR4][R2.64], R5 ;  /* 0x0000000502007986 */ /* 0x000fe2000c101904 */
[----:B------:R-:W-:Y:S05]  /*00e0*/  EXIT ;  /* 0x000000000000794d */ /* 0x000fea0003800000 */
.L_x_142:
        /* <DEDUP_REMOVED lines=9> */
.L_x_176:


//--------------------- .text._Z16__CU_MatmulBatchPfS_S_iii --------------------------
	.section	.text._Z16__CU_MatmulBatchPfS_S_iii,"ax",@progbits
	.align	128
        .global         _Z16__CU_MatmulBatchPfS_S_iii
        .type           _Z16__CU_MatmulBatchPfS_S_iii,@function
        .size           _Z16__CU_MatmulBatchPfS_S_iii,(.L_x_177 - _Z16__CU_MatmulBatchPfS_S_iii)
        .other          _Z16__CU_MatmulBatchPfS_S_iii,@"STO_CUDA_ENTRY STV_DEFAULT"
_Z16__CU_MatmulBatchPfS_S_iii:
.text._Z16__CU_MatmulBatchPfS_S_iii:
[----:B------:R-:W-:Y:S01]  /*0000*/  LDC R1, c[0x0][0x37c] ;  /* 0x0000df00ff017b82 */ /* 0x000fe20000000800 */
[----:B------:R-:W0:Y:S07]  /*0010*/  S2R R5, SR_TID.X ;  /* 0x0000000000057919 */ /* 0x000e2e0000002100 */
[----:B------:R-:W1:Y:S01]  /*0020*/  LDC R16, c[0x0][0x364] ;  /* 0x0000d900ff107b82 */ /* 0x000e620000000800 */
[----:B------:R-:W2:Y:S01]  /*0030*/  LDCU UR6, c[0x0][0x398] ;  /* 0x00007300ff0677ac */ /* 0x000ea20008000800 */
[----:B------:R-:W1:Y:S06]  /*0040*/  S2R R3, SR_TID.Y ;  /* 0x0000000000037919 */ /* 0x000e6c0000002200 */
[----:B------:R-:W0:Y:S08]  /*0050*/  S2UR UR5, SR_CTAID.X ;  /* 0x00000000000579c3 */ /* 0x000e300000002500 */
[----:B------:R-:W0:Y:S08]  /*0060*/  LDC R0, c[0x0][0x360] ;  /* 0x0000d800ff007b82 */ /* 0x000e300000000800 */
[----:B------:R-:W1:Y:S08]  /*0070*/  S2UR UR4, SR_CTAID.Y ;  /* 0x00000000000479c3 */ /* 0x000e700000002600 */
[----:B------:R-:W3:Y:S01]  /*0080*/  LDC R17, c[0x0][0x3a0] ;  /* 0x0000e800ff117b82 */ /* 0x000ee20000000800 */
[----:B0-----:R-:W-:-:S02]  /*0090*/  IMAD R0, R0, UR5, R5 ;  /* 0x0000000500007c24 */ /* 0x001fc4000f8e0205 */
[----:B-1----:R-:W-:-:S03]  /*00a0*/  IMAD R16, R16, UR4, R3 ;  /* 0x0000000410107c24 */ /* 0x002fc6000f8e0203 */
[----:B---3--:R-:W-:-:S04]  /*00b0*/  ISETP.GE.AND P0, PT, R0, R17, PT ;  /* 0x000000110000720c */ /* 0x008fc80003f06270 */
[----:B--2---:R-:W-:-:S13]  /*00c0*/  ISETP.GE.OR P0, PT, R16, UR6, P0 ;  /* 0x0000000610007c0c */ /* 0x004fda0008706670 */
        /* <DEDUP_REMOVED lines=21> */
.L_x_145:
[----:B------:R-:W0:Y:S01]  /*0220*/  LDC.64 R14, c[0x0][0x390] ;  /* 0x0000e400ff0e7b82 */ /* 0x000e220000000a00 */
[----:B------:R-:W-:Y:S02]  /*0230*/  MOV R2, R4 ;  /* 0x0000000400027202 */ /* 0x000fe40000000f00 */
[----:B------:R-:W-:-:S05]  /*0240*/  MOV R3, R5 ;  /* 0x0000000500037202 */ /* 0x000fca0000000f00 */
[----:B------:R-:W2:Y:S04]  /*0250*/  LDG.E R25, desc[UR4][R2.64+-0x10] ;  /* 0xfffff00402197981 */ /* 0x000ea8000c1e1900 */
[----:B------:R-:W3:Y:S04]  /*0260*/  LDG.E R23, desc[UR4][R2.64+-0xc] ;  /* 0xfffff40402177981 */ /* 0x000ee8000c1e1900 */
[----:B------:R-:W4:Y:S04]  /*0270*/  LDG.E R29, desc[UR4][R2.64+-0x8] ;  /* 0xfffff804021d7981 */ /* 0x000f28000c1e1900 */
[----:B------:R-:W5:Y:S01]  /*0280*/  LDG.E R28, desc[UR4][R2.64+-0x4] ;  /* 0xfffffc04021c7981 */ /* 0x000f62000c1e1900 */
[----:B0-----:R-:W-:-:S05]  /*0290*/  IMAD.WIDE R14, R18, 0x4, R14 ;  /* 0x00000004120e7825 */ /* 0x001fca00078e020e */
[----:B------:R0:W2:Y:S01]  /*02a0*/  LDG.E R26, desc[UR4][R14.64] ;  /* 0x000000040e1a7981 */ /* 0x0000a2000c1e1900 */
[----:B------:R-:W-:-:S04]  /*02b0*/  IMAD.WIDE R12, R17, 0x4, R14 ;  /* 0x00000004110c7825 */ /* 0x000fc800078e020e */
[C---:B------:R-:W-:Y:S02]  /*02c0*/  IMAD.WIDE R4, R17.reuse, 0x4, R12 ;  /* 0x0000000411047825 */ /* 0x040fe400078e020c */
[----:B------:R-:W3:Y:S02]  /*02d0*/  LDG.E R12, desc[UR4][R12.64] ;  /* 0x000000040c0c7981 */ /* 0x000ee4000c1e1900 */
[C---:B------:R-:W-:Y:S02]  /*02e0*/  IMAD.WIDE R8, R17.reuse, 0x4, R4 ;  /* 0x0000000411087825 */ /* 0x040fe400078e0204 */
[----:B------:R-:W4:Y:S02]  /*02f0*/  LDG.E R4, desc[UR4][R4.64] ;  /* 0x0000000404047981 */ /* 0x000f24000c1e1900 */
[C---:B------:R-:W-:Y:S02]  /*0300*/  IMAD.WIDE R6, R17.reuse, 0x4, R8 ;  /* 0x0000000411067825 */ /* 0x040fe400078e0208 */
[----:B------:R-:W5:Y:S02]  /*0310*/  LDG.E R8, desc[UR4][R8.64] ;  /* 0x0000000408087981 */ /* 0x000f64000c1e1900 */
[----:B------:R-:W-:-:S02]  /*0320*/  IMAD.WIDE R10, R17, 0x4, R6 ;  /* 0x00000004110a7825 */ /* 0x000fc400078e0206 */
[----:B------:R-:W5:Y:S04]  /*0330*/  LDG.E R5, desc[UR4][R2.64] ;  /* 0x0000000402057981 */ /* 0x000f68000c1e1900 */
[----:B------:R-:W5:Y:S01]  /*0340*/  LDG.E R6, desc[UR4][R6.64] ;  /* 0x0000000406067981 */ /* 0x000f62000c1e1900 */
[----:B0-----:R-:W-:-:S03]  /*0350*/  IMAD.WIDE R14, R17, 0x4, R10 ;  /* 0x00000004110e7825 */ /* 0x001fc600078e020a */
[----:B------:R-:W5:Y:S04]  /*0360*/  LDG.E R10, desc[UR4][R10.64] ;  /* 0x000000040a0a7981 */ /* 0x000f68000c1e1900 */
[----:B------:R-:W5:Y:S04]  /*0370*/  LDG.E R13, desc[UR4][R14.64] ;  /* 0x000000040e0d7981 */ /* 0x000f68000c1e1900 */
[----:B------:R-:W5:Y:S04]  /*0380*/  LDG.E R7, desc[UR4][R2.64+0x4] ;  /* 0x0000040402077981 */ /* 0x000f68000c1e1900 */
[----:B------:R-:W5:Y:S01]  /*0390*/  LDG.E R9, desc[UR4][R2.64+0xc] ;  /* 0x00000c0402097981 */ /* 0x000f62000c1e1900 */
[----:B--2---:R-:W-:Y:S01]  /*03a0*/  FFMA R26, R25, R26, R24 ;  /* 0x0000001a191a7223 */ /* 0x004fe20000000018 */
[----:B------:R-:W-:-:S02]  /*03b0*/  IMAD.WIDE R24, R17, 0x4, R14 ;  /* 0x0000000411187825 */ /* 0x000fc400078e020e */
[----:B------:R-:W2:Y:S04]  /*03c0*/  LDG.E R14, desc[UR4][R2.64+0x8] ;  /* 0x00000804020e7981 */ /* 0x000ea8000c1e1900 */
[----:B------:R-:W2:Y:S01]  /*03d0*/  LDG.E R24, desc[UR4][R24.64] ;  /* 0x0000000418187981 */ /* 0x000ea2000c1e1900 */
        /* <DEDUP_REMOVED lines=13> */
.L_x_144:
        /* <DEDUP_REMOVED lines=13> */
[----:B------:R-:W3:Y:S02]  /*0580*/  LDG.E R4, desc[UR4][R4.64] ;  /* 0x0000000404047981 */ /* 0x000ee4000c1e1900 */
[----:B--2---:R-:W-:Y:S01]  /*0590*/  IMAD.WIDE.U32 R12, R3, 0x4, R12 ;  /* 0x00000004030c7825 */ /* 0x004fe200078e000c */
[----:B------:R-:W-:Y:S02]  /*05a0*/  IADD3.X R3, PT, PT, RZ, RZ, RZ, P1, !PT ;  /* 0x000000ffff037210 */ /* 0x000fe40000ffe4ff */
[----:B-1----:R-:W-:-:S03]  /*05b0*/  LEA R2, P1, R8, UR6, 0x2 ;  /* 0x0000000608027c11 */ /* 0x002fc6000f8210ff */
[----:B------:R-:W3:Y:S01]  /*05c0*/  LDG.E R13, desc[UR4][R12.64] ;  /* 0x000000040c0d7981 */ /* 0x000ee2000c1e1900 */
[----:B------:R-:W-:Y:S01]  /*05d0*/  LEA.HI.X R3, R8, UR7, R3, 0x2, P1 ;  /* 0x0000000708037c11 */ /* 0x000fe200088f1403 */
[C---:B------:R-:W-:Y:S02]  /*05e0*/  IMAD.WIDE R8, R17.reuse, 0x4, R6 ;  /* 0x0000000411087825 */ /* 0x040fe400078e0206 */
[----:B------:R-:W2:Y:S04]  /*05f0*/  LDG.E R6, desc[UR4][R6.64] ;  /* 0x0000000406067981 */ /* 0x000ea8000c1e1900 */
[----:B------:R-:W2:Y:S01]  /*0600*/  LDG.E R15, desc[UR4][R2.64+0x4] ;  /* 0x00000404020f7981 */ /* 0x000ea2000c1e1900 */
[----:B------:R-:W-:-:S03]  /*0610*/  IMAD.WIDE R10, R17, 0x4, R8 ;  /* 0x00000004110a7825 */ /* 0x000fc600078e0208 */
[----:B------:R-:W4:Y:S04]  /*0620*/  LDG.E R22, desc[UR4][R8.64] ;  /* 0x0000000408167981 */ /* 0x000f28000c1e1900 */
[----:B------:R-:W4:Y:S04]  /*0630*/  LDG.E R18, desc[UR4][R2.64+0x8] ;  /* 0x0000080402127981 */ /* 0x000f28000c1e1900 */
[----:B------:R-:W5:Y:S04]  /*0640*/  LDG.E R26, desc[UR4][R2.64+0xc] ;  /* 0x00000c04021a7981 */ /* 0x000f68000c1e1900 */
[----:B------:R-:W5:Y:S01]  /*0650*/  LDG.E R10, desc[UR4][R10.64] ;  /* 0x000000040a0a7981 */ /* 0x000f62000c1e1900 */
[----:B------:R-:W-:Y:S01]  /*0660*/  IADD3 R21, PT, PT, R21, 0x4, RZ ;  /* 0x0000000415157810 */ /* 0x000fe20007ffe0ff */
[----:B---3--:R-:W-:-:S04]  /*0670*/  FFMA R24, R13, R4, R24 ;  /* 0x000000040d187223 */ /* 0x008fc80000000018 */
[----:B--2---:R-:W-:-:S04]  /*0680*/  FFMA R15, R15, R6, R24 ;  /* 0x000000060f0f7223 */ /* 0x004fc80000000018 */
[----:B----4-:R-:W-:-:S04]  /*0690*/  FFMA R15, R18, R22, R15 ;  /* 0x00000016120f7223 */ /* 0x010fc8000000000f */
[----:B-----5:R-:W-:-:S07]  /*06a0*/  FFMA R24, R26, R10, R15 ;  /* 0x0000000a1a187223 */ /* 0x020fce000000000f */
.L_x_146:
        /* <DEDUP_REMOVED lines=14> */
[----:B------:R-:W4:Y:S01]  /*0790*/  @P1 LDG.E R11, desc[UR4][R10.64] ;  /* 0x000000040a0b1981 */ /* 0x000f22000c1e1900 */
[----:B------:R-:W0:Y:S01]  /*07a0*/  @!P0 LDC.64 R2, c[0x0][0x390] ;  /* 0x0000e400ff028b82 */ /* 0x000e220000000a00 */
[----:B-1----:R-:W-:Y:S01]  /*07b0*/  @P1 IMAD.WIDE R8, R13, 0x4, R8 ;  /* 0x000000040d081825 */ /* 0x002fe200078e0208 */
[----:B------:R-:W-:Y:S02]  /*07c0*/  @!P0 IADD3 R15, PT, PT, R20, R21, RZ ;  /* 0x00000015140f8210 */ /* 0x000fe40007ffe0ff */
[----:B--2---:R-:W-:Y:S01]  /*07d0*/  @P1 LEA R6, P2, R12, R6, 0x2 ;  /* 0x000000060c061211 */ /* 0x004fe200078410ff */
[----:B------:R-:W-:-:S03]  /*07e0*/  @!P0 IMAD R21, R21, R17, R0 ;  /* 0x0000001115158224 */ /* 0x000fc600078e0200 */
[----:B------:R-:W-:Y:S01]  /*07f0*/  @P1 LEA.HI.X R7, R12, R7, R14, 0x2, P2 ;  /* 0x000000070c071211 */ /* 0x000fe200010f140e */
[----:B------:R-:W-:Y:S01]  /*0800*/  @P1 IMAD.WIDE R12, R17, 0x4, R8 ;  /* 0x00000004110c1825 */ /* 0x000fe200078e0208 */
[----:B------:R-:W4:Y:S03]  /*0810*/  @P1 LDG.E R14, desc[UR4][R8.64] ;  /* 0x00000004080e1981 */ /* 0x000f26000c1e1900 */
[----:B---3--:R-:W-:Y:S01]  /*0820*/  @!P0 IMAD.WIDE.U32 R4, R15, 0x4, R4 ;  /* 0x000000040f048825 */ /* 0x008fe200078e0004 */
[----:B------:R-:W2:Y:S04]  /*0830*/  @P1 LDG.E R6, desc[UR4][R6.64+0x4] ;  /* 0x0000040406061981 */ /* 0x000ea8000c1e1900 */
[----:B------:R-:W2:Y:S01]  /*0840*/  @P1 LDG.E R12, desc[UR4][R12.64] ;  /* 0x000000040c0c1981 */ /* 0x000ea2000c1e1900 */
[----:B0-----:R-:W-:-:S03]  /*0850*/  @!P0 IMAD.WIDE R2, R21, 0x4, R2 ;  /* 0x0000000415028825 */ /* 0x001fc600078e0202 */
[----:B------:R-:W3:Y:S04]  /*0860*/  @!P0 LDG.E R5, desc[UR4][R4.64] ;  /* 0x0000000404058981 */ /* 0x000ee8000c1e1900 */
[----:B------:R-:W3:Y:S01]  /*0870*/  @!P0 LDG.E R2, desc[UR4][R2.64] ;  /* 0x0000000402028981 */ /* 0x000ee2000c1e1900 */
[----:B----4-:R-:W-:-:S04]  /*0880*/  @P1 FFMA R11, R11, R14, R24 ;  /* 0x0000000e0b0b1223 */ /* 0x010fc80000000018 */
[----:B--2---:R-:W-:-:S04]  /*0890*/  @P1 FFMA R24, R6, R12, R11 ;  /* 0x0000000c06181223 */ /* 0x004fc8000000000b */
[----:B---3--:R-:W-:-:S07]  /*08a0*/  @!P0 FFMA R24, R5, R2, R24 ;  /* 0x0000000205188223 */ /* 0x008fce0000000018 */
.L_x_143:
[----:B------:R-:W0:Y:S01]  /*08b0*/  LDC.64 R2, c[0x0][0x380] ;  /* 0x0000e000ff027b82 */ /* 0x000e220000000a00 */
[----:B------:R-:W-:-:S04]  /*08c0*/  IMAD R17, R16, R17, R0 ;  /* 0x0000001110117224 */ /* 0x000fc800078e0200 */
[----:B0-----:R-:W-:-:S05]  /*08d0*/  IMAD.WIDE R2, R17, 0x4, R2 ;  /* 0x0000000411027825 */ /* 0x001fca00078e0202 */
[----:B------:R-:W-:Y:S01]  /*08e0*/  STG.E desc[UR4][R2.64], R24 ;  /* 0x0000001802007986 */ /* 0x000fe2000c101904 */
[----:B------:R-:W-:Y:S05]  /*08f0*/  EXIT ;  /* 0x000000000000794d */ /* 0x000fea0003800000 */
.L_x_147:
        /* <DEDUP_REMOVED lines=16> */
.L_x_177:


//--------------------- .text._Z18CU_relu_derivativePfS_i --------------------------
	.section	.text._Z18CU_relu_derivativePfS_i,"ax",@progbits
	.align	128
        .global         _Z18CU_relu_derivativePfS_i
        .type           _Z18CU_relu_derivativePfS_i,@function
        .size           _Z18CU_relu_derivativePfS_i,(.L_x_178 - _Z18CU_relu_derivativePfS_i)
        .other          _Z18CU_relu_derivativePfS_i,@"STO_CUDA_ENTRY STV_DEFAULT"
_Z18CU_relu_derivativePfS_i:
.text._Z18CU_relu_derivativePfS_i:
        /* <DEDUP_REMOVED lines=11> */
[----:B0-----:R-:W-:-:S06]  /*00b0*/  IMAD.WIDE R2, R7, 0x4, R2 ;  /* 0x0000000407027825 */ /* 0x001fcc00078e0202 */
[----:B-1----:R-:W3:Y:S01]  /*00c0*/  LDG.E R2, desc[UR4][R2.64] ;  /* 0x0000000402027981 */ /* 0x002ee2000c1e1900 */
[----:B--2---:R-:W-:-:S05]  /*00d0*/  IMAD.WIDE R4, R7, 0x4, R4 ;  /* 0x0000000407047825 */ /* 0x004fca00078e0204 */
[----:B------:R-:W2:Y:S01]  /*00e0*/  LDG.E R7, desc[UR4][R4.64] ;  /* 0x0000000404077981 */ /* 0x000ea2000c1e1900 */
[----:B---3--:R-:W-:-:S05]  /*00f0*/  FSET.BF.GT.AND R0, R2, RZ, PT ;  /* 0x000000ff0200720a */ /* 0x008fca0003804000 */
[----:B--2---:R-:W-:-:S05]  /*0100*/  FMUL R7, R0, R7 ;  /* 0x0000000700077220 */ /* 0x004fca0000400000 */
[----:B------:R-:W-:Y:S01]  /*0110*/  STG.E desc[UR4][R4.64], R7 ;  /* 0x0000000704007986 */ /* 0x000fe2000c101904 */
[----:B------:R-:W-:Y:S05]  /*0120*/  EXIT ;  /* 0x000000000000794d */ /* 0x000fea0003800000 */
.L_x_148:
        /* <DEDUP_REMOVED lines=13> */
.L_x_178:


//--------------------- .text._Z14CU_init_randomPfiy --------------------------
	.section	.text._Z14CU_init_randomPfiy,"ax",@progbits
	.align	128
        .global         _Z14CU_init_randomPfiy
        .type           _Z14CU_init_randomPfiy,@function
        .size           _Z14CU_init_randomPfiy,(.L_x_179 - _Z14CU_init_randomPfiy)
        .other          _Z14CU_init_randomPfiy,@"STO_CUDA_ENTRY STV_DEFAULT"
_Z14CU_init_randomPfiy:
.text._Z14CU_init_randomPfiy:
[----:B------:R-:W0:Y:S01]  /*0000*/  LDC R1, c[0x0][0x37c] ;  /* 0x0000df00ff017b82 */ /* 0x000e220000000800 */
[----:B------:R-:W1:Y:S07]  /*0010*/  S2R R3, SR_TID.X ;  /* 0x0000000000037919 */ /* 0x000e6e0000002100 */
[----:B------:R-:W1:Y:S01]  /*0020*/  S2UR UR4, SR_CTAID.X ;  /* 0x00000000000479c3 */ /* 0x000e620000002500 */
[----:B------:R-:W2:Y:S01]  /*0030*/  LDCU UR5, c[0x0][0x388] ;  /* 0x00007100ff0577ac */ /* 0x000ea20008000800 */
[----:B0-----:R-:W-:-:S06]  /*0040*/  VIADD R1, R1, 0xffffffd0 ;  /* 0xffffffd001017836 */ /* 0x001fcc0000000000 */
[----:B------:R-:W1:Y:S02]  /*0050*/  LDC R10, c[0x0][0x360] ;  /* 0x0000d800ff0a7b82 */ /* 0x000e640000000800 */
[----:B-1----:R-:W-:-:S05]  /*0060*/  IMAD R10, R10, UR4, R3 ;  /* 0x000000040a0a7c24 */ /* 0x002fca000f8e0203 */
[----:B--2---:R-:W-:-:S13]  /*0070*/  ISETP.GE.AND P0, PT, R10, UR5, PT ;  /* 0x000000050a007c0c */ /* 0x004fda000bf06270 */
[----:B------:R-:W-:Y:S05]  /*0080*/  @P0 EXIT ;  /* 0x000000000000094d */ /* 0x000fea0003800000 */
[----:B------:R-:W0:Y:S01]  /*0090*/  LDC.64 R2, c[0x0][0x390] ;  /* 0x0000e400ff027b82 */ /* 0x000e220000000a00 */
[----:B------:R-:W-:Y:S01]  /*00a0*/  ISETP.NE.AND P0, PT, R10, RZ, PT ;  /* 0x000000ff0a00720c */ /* 0x000fe20003f05270 */
[----:B------:R-:W1:Y:S01]  /*00b0*/  LDCU.64 UR6, c[0x0][0x358] ;  /* 0x00006b00ff0677ac */ /* 0x000e620008000a00 */
[----:B------:R-:W-:Y:S01]  /*00c0*/  BSSY.RECONVERGENT B0, `(.L_x_149) ;  /* 0x000025e000007945 */ /* 0x000fe20003800200 */
[----:B0-----:R-:W-:Y:S02]  /*00d0*/  LOP3.LUT R0, R2, 0xaad26b49, RZ, 0x3c, !PT ;  /* 0xaad26b4902007812 */ /* 0x001fe400078e3cff */
[----:B------:R-:W-:-:S03]  /*00e0*/  LOP3.LUT R2, R3, 0xf7dcefdd, RZ, 0x3c, !PT ;  /* 0xf7dcefdd03027812 */ /* 0x000fc600078e3cff */
[----:B------:R-:W-:Y:S02]  /*00f0*/  IMAD R0, R0, 0x4182bed5, RZ ;  /* 0x4182bed500007824 */ /* 0x000fe400078e02ff */
[----:B------:R-:W-:Y:S02]  /*0100*/  IMAD R9, R2, -0x658354e5, RZ ;  /* 0x9a7cab1b02097824 */ /* 0x000fe400078e02ff */
[C---:B------:R-:W-:Y:S01]  /*0110*/  VIADD R5, R0.reuse, 0x583f19 ;  /* 0x00583f1900057836 */ /* 0x040fe20000000000 */
[C---:B------:R-:W-:Y:S01]  /*0120*/  LOP3.LUT R6, R0.reuse, 0x159a55e5, RZ, 0x3c, !PT ;  /* 0x159a55e500067812 */ /* 0x040fe200078e3cff */
[C---:B------:R-:W-:Y:S01]  /*0130*/  VIADD R3, R0.reuse, 0x75bcd15 ;  /* 0x075bcd1500037836 */ /* 0x040fe20000000000 */
[----:B------:R-:W-:Y:S01]  /*0140*/  IADD3 R2, PT, PT, R0, 0x64f0c9, R9 ;  /* 0x0064f0c900027810 */ /* 0x000fe20007ffe009 */
[C---:B------:R-:W-:Y:S01]  /*0150*/  VIADD R7, R9.reuse, 0x1f123bb5 ;  /* 0x1f123bb509077836 */ /* 0x040fe20000000000 */
[----:B------:R-:W-:Y:S02]  /*0160*/  LOP3.LUT R4, R9, 0x5491333, RZ, 0x3c, !PT ;  /* 0x0549133309047812 */ /* 0x000fe400078e3cff */
[----:B------:R-:W-:Y:S01]  /*0170*/  SHF.R.S32.HI R0, RZ, 0x1f, R10 ;  /* 0x0000001fff007819 */ /* 0x000fe2000001140a */
[----:B------:R0:W-:Y:S04]  /*0180*/  STL.64 [R1], R2 ;  /* 0x0000000201007387 */ /* 0x0001e80000100a00 */
[----:B------:R0:W-:Y:S04]  /*0190*/  STL.64 [R1+0x8], R6 ;  /* 0x0000080601007387 */ /* 0x0001e80000100a00 */
[----:B------:R0:W-:Y:S01]  /*01a0*/  STL.64 [R1+0x10], R4 ;  /* 0x0000100401007387 */ /* 0x0001e20000100a00 */
[----:B-1----:R-:W-:Y:S05]  /*01b0*/  @!P0 BRA `(.L_x_150) ;  /* 0x0000002400388947 */ /* 0x002fea0003800000 */
[----:B------:R-:W-:Y:S02]  /*01c0*/  IMAD.MOV.U32 R13, RZ, RZ, R0 ;  /* 0x000000ffff0d7224 */ /* 0x000fe400078e0000 */
[----:B------:R-:W-:Y:S02]  /*01d0*/  IMAD.MOV.U32 R11, RZ, RZ, RZ ;  /* 0x000000ffff0b7224 */ /* 0x000fe400078e00ff */
[----:B0-----:R-:W-:-:S07]  /*01e0*/  IMAD.MOV.U32 R2, RZ, RZ, R10 ;  /* 0x000000ffff027224 */ /* 0x001fce00078e000a */
.L_x_159:
[----:B------:R-:W-:Y:S01]  /*01f0*/  LOP3.LUT R0, R2, 0x3, RZ, 0xc0, !PT ;  /* 0x0000000302007812 */ /* 0x000fe200078ec0ff */
[----:B------:R-:W-:Y:S03]  /*0200*/  BSSY.RECONVERGENT B1, `(.L_x_151) ;  /* 0x0000243000017945 */ /* 0x000fe60003800200 */
[----:B------:R-:W-:-:S04]  /*0210*/  ISETP.NE.U32.AND P0, PT, R0, RZ, PT ;  /* 0x000000ff0000720c */ /* 0x000fc80003f05070 */
[----:B------:R-:W-:-:S13]  /*0220*/  ISETP.NE.AND.EX P0, PT, RZ, RZ, PT, P0 ;  /* 0x000000ffff00720c */ /* 0x000fda0003f05300 */
[----:B0-----:R-:W-:Y:S05]  /*0230*/  @!P0 BRA `(.L_x_152) ;  /* 0x0000002000fc8947 */ /* 0x001fea0003800000 */
[----:B------:R-:W0:Y:S01]  /*0240*/  LDC.64 R8, c[0x4][RZ] ;  /* 0x01000000ff087b82 */ /* 0x000e220000000a00 */
[----:B------:R-:W-:Y:S01]  /*0250*/  IMAD.MOV.U32 R0, RZ, RZ, RZ ;  /* 0x000000ffff007224 */ /* 0x000fe200078e00ff */
[----:B------:R-:W-:Y:S02]  /*0260*/  CS2R R4, SRZ ;  /* 0x0000000000047805 */ /* 0x000fe4000001ff00 */
[----:B------:R-:W-:Y:S01]  /*0270*/  CS2R R6, SRZ ;  /* 0x0000000000067805 */ /* 0x000fe2000001ff00 */
[----:B------:R-:W-:Y:S02]  /*0280*/  IMAD.MOV.U32 R3, RZ, RZ, RZ ;  /* 0x000000ffff037224 */ /* 0x000fe400078e00ff */
[----:B0-----:R-:W-:-:S07]  /*0290*/  IMAD.WIDE.U32 R8, R11, 0xc80, R8 ;  /* 0x00000c800b087825 */ /* 0x001fce00078e0008 */
.L_x_154:
[----:B------:R-:W-:-:S06]  /*02a0*/  IMAD R12, R0, 0x4, R1 ;  /* 0x00000004000c7824 */ /* 0x000fcc00078e0201 */
[----:B------:R-:W5:Y:S01]  /*02b0*/  LDL R12, [R12+0x4] ;  /* 0x000004000c0c7983 */ /* 0x000f620000100800 */
[----:B------:R-:W-:-:S05]  /*02c0*/  UMOV UR4, URZ ;  /* 0x000000ff00047c82 */ /* 0x000fca0008000000 */
.L_x_153:
[----:B-----5:R-:W-:Y:S01]  /*02d0*/  SHF.R.U32.HI R22, RZ, UR4, R12 ;  /* 0x00000004ff167c19 */ /* 0x020fe2000801160c */
[----:B------:R-:W-:-:S03]  /*02e0*/  IMAD.SHL.U32 R14, R0, 0x20, RZ ;  /* 0x00000020000e7824 */ /* 0x000fc600078e00ff */
[----:B------:R-:W-:Y:S01]  /*02f0*/  LOP3.LUT R15, R22, 0x1, RZ, 0xc0, !PT ;  /* 0x00000001160f7812 */ /* 0x000fe200078ec0ff */
[----:B------:R-:W-:-:S03]  /*0300*/  VIADD R14, R14, UR4 ;  /* 0x000000040e0e7c36 */ /* 0x000fc60008000000 */
[----:B------:R-:W-:Y:S01]  /*0310*/  ISETP.NE.U32.AND P0, PT, R15, 0x1, PT ;  /* 0x000000010f00780c */ /* 0x000fe20003f05070 */
[----:B------:R-:W-:-:S03]  /*0320*/  IMAD R15, R14, 0x5, RZ ;  /* 0x000000050e0f7824 */ /* 0x000fc600078e02ff */
[----:B------:R-:W-:Y:S01]  /*0330*/  R2P PR, R22, 0x7e ;  /* 0x0000007e16007804 */ /* 0x000fe20000000000 */
[----:B------:R-:W-:-:S08]  /*0340*/  IMAD.WIDE.U32 R14, R15, 0x4, R8 ;  /* 0x000000040f0e7825 */ /* 0x000fd000078e0008 */
[----:B------:R-:W2:Y:S04]  /*0350*/  @!P0 LDG.E R16, desc[UR6][R14.64+0x10] ;  /* 0x000010060e108981 */ /* 0x000ea8000c1e1900 */
[----:B------:R-:W3:Y:S04]  /*0360*/  @P1 LDG.E R18, desc[UR6][R14.64+0x24] ;  /* 0x000024060e121981 */ /* 0x000ee8000c1e1900 */
[----:B------:R-:W4:Y:S04]  /*0370*/  @P2 LDG.E R20, desc[UR6][R14.64+0x38] ;  /* 0x000038060e142981 */ /* 0x000f28000c1e1900 */
[----:B------:R-:W4:Y:S04]  /*0380*/  @P3 LDG.E R24, desc[UR6][R14.64+0x4c] ;  /* 0x00004c060e183981 */ /* 0x000f28000c1e1900 */
[----:B------:R-:W4:Y:S04]  /*0390*/  @P4 LDG.E R26, desc[UR6][R14.64+0x60] ;  /* 0x000060060e1a4981 */ /* 0x000f28000c1e1900 */
[----:B------:R-:W4:Y:S04]  /*03a0*/  @!P0 LDG.E R17, desc[UR6][R14.64+0x4] ;  /* 0x000004060e118981 */ /* 0x000f28000c1e1900 */
[----:B------:R-:W4:Y:S04]  /*03b0*/  @!P0 LDG.E R19, desc[UR6][R14.64+0xc] ;  /* 0x00000c060e138981 */ /* 0x000f28000c1e1900 */
[----:B------:R-:W4:Y:S04]  /*03c0*/  @P1 LDG.E R21, desc[UR6][R14.64+0x18] ;  /* 0x000018060e151981 */ /* 0x000f28000c1e1900 */
[----:B------:R-:W4:Y:S04]  /*03d0*/  @P3 LDG.E R23, desc[UR6][R14.64+0x40] ;  /* 0x000040060e173981 */ /* 0x000f28000c1e1900 */
[----:B------:R-:W4:Y:S04]  /*03e0*/  @P5 LDG.E R25, desc[UR6][R14.64+0x70] ;  /* 0x000070060e195981 */ /* 0x000f28000c1e1900 */
[----:B------:R-:W4:Y:S01]  /*03f0*/  @P6 LDG.E R28, desc[UR6][R14.64+0x88] ;  /* 0x000088060e1c6981 */ /* 0x000f22000c1e1900 */
[----:B--2---:R-:W-:-:S03]  /*0400*/  @!P0 LOP3.LUT R5, R5, R16, RZ, 0x3c, !PT ;  /* 0x0000001005058212 */ /* 0x004fc600078e3cff */
[----:B------:R-:W2:Y:S01]  /*0410*/  @!P0 LDG.E R16, desc[UR6][R14.64] ;  /* 0x000000060e108981 */ /* 0x000ea2000c1e1900 */
[----:B---3--:R-:W-:-:S03]  /*0420*/  @P1 LOP3.LUT R5, R5, R18, RZ, 0x3c, !PT ;  /* 0x0000001205051212 */ /* 0x008fc600078e3cff */
[----:B------:R-:W3:Y:S01]  /*0430*/  @!P0 LDG.E R18, desc[UR6][R14.64+0x8] ;  /* 0x000008060e128981 */ /* 0x000ee2000c1e1900 */
[----:B----4-:R-:W-:-:S03]  /*0440*/  @P2 LOP3.LUT R5, R5, R20, RZ, 0x3c, !PT ;  /* 0x0000001405052212 */ /* 0x010fc600078e3cff */
[----:B------:R-:W4:Y:S01]  /*0450*/  @P1 LDG.E R20, desc[UR6][R14.64+0x14] ;  /* 0x000014060e141981 */ /* 0x000f22000c1e1900 */
[----:B------:R-:W-:-:S03]  /*0460*/  @P3 LOP3.LUT R5, R5, R24, RZ, 0x3c, !PT ;  /* 0x0000001805053212 */ /* 0x000fc600078e3cff */
[----:B------:R-:W4:Y:S01]  /*0470*/  @P5 LDG.E R24, desc[UR6][R14.64+0x74] ;  /* 0x000074060e185981 */ /* 0x000f22000c1e1900 */
[----:B------:R-:W-:-:S03]  /*0480*/  @P4 LOP3.LUT R5, R5, R26, RZ, 0x3c, !PT ;  /* 0x0000001a05054212 */ /* 0x000fc600078e3cff */
[----:B------:R-:W4:Y:S01]  /*0490*/  @P3 LDG.E R26, desc[UR6][R14.64+0x44] ;  /* 0x000044060e1a3981 */ /* 0x000f22000c1e1900 */
[----:B------:R-:W-:-:S03]  /*04a0*/  @!P0 LOP3.LUT R6, R6, R17, RZ, 0x3c, !PT ;  /* 0x0000001106068212 */ /* 0x000fc600078e3cff */
[----:B------:R-:W4:Y:S01]  /*04b0*/  @P1 LDG.E R17, desc[UR6][R14.64+0x20] ;  /* 0x000020060e111981 */ /* 0x000f22000c1e1900 */
[----:B------:R-:W-:-:S03]  /*04c0*/  @!P0 LOP3.LUT R4, R4, R19, RZ, 0x3c, !PT ;  /* 0x0000001304048212 */ /* 0x000fc600078e3cff */
[----:B------:R-:W4:Y:S01]  /*04d0*/  @P2 LDG.E R19, desc[UR6][R14.64+0x2c] ;  /* 0x00002c060e132981 */ /* 0x000f22000c1e1900 */
[----:B------:R-:W-:-:S03]  /*04e0*/  @P1 LOP3.LUT R6, R6, R21, RZ, 0x3c, !PT ;  /* 0x0000001506061212 */ /* 0x000fc600078e3cff */
[----:B------:R-:W4:Y:S01]  /*04f0*/  @P2 LDG.E R21, desc[UR6][R14.64+0x34] ;  /* 0x000034060e152981 */ /* 0x000f22000c1e1900 */
[----:B--2---:R-:W-:-:S03]  /*0500*/  @!P0 LOP3.LUT R3, R3, R16, RZ, 0x3c, !PT ;  /* 0x0000001003038212 */ /* 0x004fc600078e3cff */
[----:B------:R-:W2:Y:S01]  /*0510*/  @P1 LDG.E R16, desc[UR6][R14.64+0x1c] ;  /* 0x00001c060e101981 */ /* 0x000ea2000c1e1900 */
[----:B---3--:R-:W-:-:S03]  /*0520*/  @!P0 LOP3.LUT R7, R7, R18, RZ, 0x3c, !PT ;  /* 0x0000001207078212 */ /* 0x008fc600078e3cff */
[----:B------:R-:W3:Y:S01]  /*0530*/  @P2 LDG.E R18, desc[UR6][R14.64+0x28] ;  /* 0x000028060e122981 */ /* 0x000ee2000c1e1900 */
[----:B----4-:R-:W-:-:S03]  /*0540*/  @P1 LOP3.LUT R3, R3, R20, RZ, 0x3c, !PT ;  /* 0x0000001403031212 */ /* 0x010fc600078e3cff */
[----:B------:R-:W4:Y:S01]  /*0550*/  @P2 LDG.E R20, desc[UR6][R14.64+0x30] ;  /* 0x000030060e142981 */ /* 0x000f22000c1e1900 */
[----:B------:R-:W-:-:S03]  /*0560*/  @P5 LOP3.LUT R5, R5, R24, RZ, 0x3c, !PT ;  /* 0x0000001805055212 */ /* 0x000fc600078e3cff */
[----:B------:R-:W4:Y:S01]  /*0570*/  @P3 LDG.E R24, desc[UR6][R14.64+0x3c] ;  /* 0x00003c060e183981 */ /* 0x000f22000c1e1900 */
[----:B------:R-:W-:-:S03]  /*0580*/  @P1 LOP3.LUT R4, R4, R17, RZ, 0x3c, !PT ;  /* 0x0000001104041212 */ /* 0x000fc600078e3cff */
[----:B------:R-:W4:Y:S01]  /*0590*/  @P3 LDG.E R17, desc[UR6][R14.64+0x48] ;  /* 0x000048060e113981 */ /* 0x000f22000c1e1900 */
[----:B------:R-:W-:-:S03]  /*05a0*/  @P2 LOP3.LUT R6, R6, R19, RZ, 0x3c, !PT ;  /* 0x0000001306062212 */ /* 0x000fc600078e3cff */
[----:B------:R-:W4:Y:S01]  /*05b0*/  @P4 LDG.E R19, desc[UR6][R14.64+0x54] ;  /* 0x000054060e134981 */ /* 0x000f22000c1e1900 */
[----:B------:R-:W-:Y:S02]  /*05c0*/  @P2 LOP3.LUT R4, R4, R21, RZ, 0x3c, !PT ;  /* 0x0000001504042212 */ /* 0x000fe400078e3cff */
[----:B------:R-:W-:Y:S01]  /*05d0*/  @P3 LOP3.LUT R6, R6, R23, RZ, 0x3c, !PT ;  /* 0x0000001706063212 */ /* 0x000fe200078e3cff */
[----:B------:R-:W4:Y:S04]  /*05e0*/  @P4 LDG.E R21, desc[UR6][R14.64+0x5c] ;  /* 0x00005c060e154981 */ /* 0x000f28000c1e1900 */
[----:B------:R-:W4:Y:S01]  /*05f0*/  @P5 LDG.E R23, desc[UR6][R14.64+0x68] ;  /* 0x000068060e175981 */ /* 0x000f22000c1e1900 */
[----:B--2---:R-:W-:-:S03]  /*0600*/  @P1 LOP3.LUT R7, R7, R16, RZ, 0x3c, !PT ;  /* 0x0000001007071212 */ /* 0x004fc600078e3cff */
[----:B------:R-:W2:Y:S01]  /*0610*/  @P4 LDG.E R16, desc[UR6][R14.64+0x50] ;  /* 0x000050060e104981 */ /* 0x000ea2000c1e1900 */
[----:B---3--:R-:W-:-:S03]  /*0620*/  @P2 LOP3.LUT R3, R3, R18, RZ, 0x3c, !PT ;  /* 0x0000001203032212 */ /* 0x008fc600078e3cff */
[----:B------:R-:W3:Y:S01]  /*0630*/  @P4 LDG.E R18, desc[UR6][R14.64+0x58] ;  /* 0x000058060e124981 */ /* 0x000ee2000c1e1900 */
[----:B----4-:R-:W-:-:S03]  /*0640*/  @P2 LOP3.LUT R7, R7, R20, RZ, 0x3c, !PT ;  /* 0x0000001407072212 */ /* 0x010fc600078e3cff */
[----:B------:R-:W4:Y:S01]  /*0650*/  @P5 LDG.E R20, desc[UR6][R14.64+0x64] ;  /* 0x000064060e145981 */ /* 0x000f22000c1e1900 */
[----:B------:R-:W-:-:S03]  /*0660*/  @P3 LOP3.LUT R3, R3, R24, RZ, 0x3c, !PT ;  /* 0x0000001803033212 */ /* 0x000fc600078e3cff */
[----:B------:R-:W4:Y:S01]  /*0670*/  @P5 LDG.E R24, desc[UR6][R14.64+0x6c] ;  /* 0x00006c060e185981 */ /* 0x000f22000c1e1900 */
[----:B------:R-:W-:Y:S02]  /*0680*/  LOP3.LUT P0, RZ, R22, 0x80, RZ, 0xc0, !PT ;  /* 0x0000008016ff7812 */ /* 0x000fe4000780c0ff */
[----:B------:R-:W-:Y:S02]  /*0690*/  @P3 LOP3.LUT R7, R7, R26, RZ, 0x3c, !PT ;  /* 0x0000001a07073212 */ /* 0x000fe400078e3cff */
[----:B------:R-:W-:Y:S02]  /*06a0*/  @P3 LOP3.LUT R4, R4, R17, RZ, 0x3c, !PT ;  /* 0x0000001104043212 */ /* 0x000fe400078e3cff */
[----:B------:R-:W4:Y:S01]  /*06b0*/  @P6 LDG.E R17, desc[UR6][R14.64+0x7c] ;  /* 0x00007c060e116981 */ /* 0x000f22000c1e1900 */
[----:B------:R-:W-:-:S03]  /*06c0*/  @P4 LOP3.LUT R6, R6, R19, RZ, 0x3c, !PT ;  /* 0x0000001306064212 */ /* 0x000fc600078e3cff */
[----:B------:R-:W4:Y:S01]  /*06d0*/  @P6 LDG.E R19, desc[UR6][R14.64+0x84] ;  /* 0x000084060e136981 */ /* 0x000f22000c1e1900 */
[----:B------:R-:W-:-:S03]  /*06e0*/  @P4 LOP3.LUT R4, R4, R21, RZ, 0x3c, !PT ;  /* 0x0000001504044212 */ /* 0x000fc600078e3cff */
[----:B------:R-:W4:Y:S01]  /*06f0*/  @P0 LDG.E R26, desc[UR6][R14.64+0x9c] ;  /* 0x00009c060e1a0981 */ /* 0x000f22000c1e1900 */
[----:B------:R-:W-:-:S03]  /*0700*/  @P5 LOP3.LUT R6, R6, R23, RZ, 0x3c, !PT ;  /* 0x0000001706065212 */ /* 0x000fc600078e3cff */
        /* <DEDUP_REMOVED lines=10> */
[----:B------:R-:W-:Y:S02]  /*07b0*/  @P5 LOP3.LUT R4, R4, R25, RZ, 0x3c, !PT ;  /* 0x0000001904045212 */ /* 0x000fe400078e3cff */
[----:B------:R-:W-:Y:S02]  /*07c0*/  @P6 LOP3.LUT R5, R5, R28, RZ, 0x3c, !PT ;  /* 0x0000001c05056212 */ /* 0x000fe400078e3cff */
[----:B------:R-:W-:Y:S02]  /*07d0*/  @P6 LOP3.LUT R6, R6, R17, RZ, 0x3c, !PT ;  /* 0x0000001106066212 */ /* 0x000fe400078e3cff */
[----:B------:R-:W-:Y:S02]  /*07e0*/  @P6 LOP3.LUT R4, R4, R19, RZ, 0x3c, !PT ;  /* 0x0000001304046212 */ /* 0x000fe400078e3cff */
[----:B------:R-:W-:Y:S02]  /*07f0*/  @P0 LOP3.LUT R5, R5, R26, RZ, 0x3c, !PT ;  /* 0x0000001a05050212 */ /* 0x000fe400078e3cff */
[----:B------:R-:W-:-:S02]  /*0800*/  @P0 LOP3.LUT R6, R6, R21, RZ, 0x3c, !PT ;  /* 0x0000001506060212 */ /* 0x000fc400078e3cff */
[----:B------:R-:W-:Y:S02]  /*0810*/  @P0 LOP3.LUT R4, R4, R23, RZ, 0x3c, !PT ;  /* 0x0000001704040212 */ /* 0x000fe400078e3cff */
[----:B--2---:R-:W-:Y:S02]  /*0820*/  @P6 LOP3.LUT R3, R3, R16, RZ, 0x3c, !PT ;  /* 0x0000001003036212 */ /* 0x004fe400078e3cff */
[----:B---3--:R-:W-:Y:S02]  /*0830*/  @P6 LOP3.LUT R7, R7, R18, RZ, 0x3c, !PT ;  /* 0x0000001207076212 */ /* 0x008fe400078e3cff */
[----:B----4-:R-:W-:Y:S02]  /*0840*/  @P0 LOP3.LUT R3, R3, R20, RZ, 0x3c, !PT ;  /* 0x0000001403030212 */ /* 0x010fe400078e3cff */
[----:B------:R-:W-:Y:S02]  /*0850*/  @P0 LOP3.LUT R7, R7, R24, RZ, 0x3c, !PT ;  /* 0x0000001807070212 */ /* 0x000fe400078e3cff */
[----:B------:R-:W-:-:S13]  /*0860*/  R2P PR, R22.B1, 0x7f ;  /* 0x0000007f16007804 */ /* 0x000fda0000001000 */
[----:B------:R-:W2:Y:S04]  /*0870*/  @P0 LDG.E R18, desc[UR6][R14.64+0xa0] ;  /* 0x0000a0060e120981 */ /* 0x000ea8000c1e1900 */
[----:B------:R-:W3:Y:S04]  /*0880*/  @P0 LDG.E R19, desc[UR6][R14.64+0xa4] ;  /* 0x0000a4060e130981 */ /* 0x000ee8000c1e1900 */
[----:B------:R-:W4:Y:S04]  /*0890*/  @P0 LDG.E R20, desc[UR6][R14.64+0xa8] ;  /* 0x0000a8060e140981 */ /* 0x000f28000c1e1900 */
[----:B------:R-:W4:Y:S04]  /*08a0*/  @P0 LDG.E R21, desc[UR6][R14.64+0xac] ;  /* 0x0000ac060e150981 */ /* 0x000f28000c1e1900 */
[----:B------:R-:W4:Y:S04]  /*08b0*/  @P0 LDG.E R24, desc[UR6][R14.64+0xb0] ;  /* 0x0000b0060e180981 */ /* 0x000f28000c1e1900 */
[----:B------:R-:W4:Y:S04]  /*08c0*/  @P1 LDG.E R16, desc[UR6][R14.64+0xbc] ;  /* 0x0000bc060e101981 */ /* 0x000f28000c1e1900 */
[----:B------:R-:W4:Y:S04]  /*08d0*/  @P1 LDG.E R26, desc[UR6][R14.64+0xb4] ;  /* 0x0000b4060e1a1981 */ /* 0x000f28000c1e1900 */
        /* <DEDUP_REMOVED lines=11> */
[----:B------:R-:W-:Y:S01]  /*0990*/  LOP3.LUT P0, RZ, R22, 0x8000, RZ, 0xc0, !PT ;  /* 0x0000800016ff7812 */ /* 0x000fe2000780c0ff */
[----:B------:R-:W4:Y:S01]  /*09a0*/  @P2 LDG.E R24, desc[UR6][R14.64+0xd8] ;  /* 0x0000d8060e182981 */ /* 0x000f22000c1e1900 */
[----:B------:R-:W-:-:S03]  /*09b0*/  @P1 LOP3.LUT R7, R7, R16, RZ, 0x3c, !PT ;  /* 0x0000001007071212 */ /* 0x000fc600078e3cff */
[----:B------:R-:W4:Y:S01]  /*09c0*/  @P2 LDG.E R22, desc[UR6][R14.64+0xd0] ;  /* 0x0000d0060e162981 */ /* 0x000f22000c1e1900 */
[----:B------:R-:W-:-:S03]  /*09d0*/  @P1 LOP3.LUT R3, R3, R26, RZ, 0x3c, !PT ;  /* 0x0000001a03031212 */ /* 0x000fc600078e3cff */
[----:B------:R-:W4:Y:S01]  /*09e0*/  @P3 LDG.E R16, desc[UR6][R14.64+0xe4] ;  /* 0x0000e4060e103981 */ /* 0x000f22000c1e1900 */
[----:B------:R-:W-:-:S03]  /*09f0*/  @P1 LOP3.LUT R6, R6, R23, RZ, 0x3c, !PT ;  /* 0x0000001706061212 */ /* 0x000fc600078e3cff */
[----:B------:R-:W4:Y:S01]  /*0a00*/  @P3 LDG.E R26, desc[UR6][R14.64+0xdc] ;  /* 0x0000dc060e1a3981 */ /* 0x000f22000c1e1900 */
[----:B------:R-:W-:-:S03]  /*0a10*/  @P1 LOP3.LUT R4, R4, R17, RZ, 0x3c, !PT ;  /* 0x0000001104041212 */ /* 0x000fc600078e3cff */
        /* <DEDUP_REMOVED lines=43> */
[----:B------:R-:W-:-:S04]  /*0cd0*/  UIADD3 UR4, UPT, UPT, UR4, 0x10, URZ ;  /* 0x0000001004047890 */ /* 0x000fc8000fffe0ff */
[----:B------:R-:W-:Y:S01]  /*0ce0*/  UISETP.NE.AND UP0, UPT, UR4, 0x20, UPT ;  /* 0x000000200400788c */ /* 0x000fe2000bf05270 */
[----:B--2---:R-:W-:Y:S02]  /*0cf0*/  @P5 LOP3.LUT R5, R5, R18, RZ, 0x3c, !PT ;  /* 0x0000001205055212 */ /* 0x004fe400078e3cff */
[----:B---3--:R-:W-:Y:S02]  /*0d00*/  @P6 LOP3.LUT R6, R6, R19, RZ, 0x3c, !PT ;  /* 0x0000001306066212 */ /* 0x008fe400078e3cff */
[----:B----4-:R-:W-:Y:S02]  /*0d10*/  @P6 LOP3.LUT R3, R3, R20, RZ, 0x3c, !PT ;  /* 0x0000001403036212 */ /* 0x010fe400078e3cff */
[----:B------:R-:W-:Y:S02]  /*0d20*/  @P6 LOP3.LUT R4, R4, R21, RZ, 0x3c, !PT ;  /* 0x0000001504046212 */ /* 0x000fe400078e3cff */
[----:B------:R-:W-:Y:S02]  /*0d30*/  @P6 LOP3.LUT R7, R7, R22, RZ, 0x3c, !PT ;  /* 0x0000001607076212 */ /* 0x000fe400078e3cff */
[----:B------:R-:W-:-:S02]  /*0d40*/  @P6 LOP3.LUT R5, R5, R16, RZ, 0x3c, !PT ;  /* 0x0000001005056212 */ /* 0x000fc400078e3cff */
[----:B------:R-:W-:Y:S02]  /*0d50*/  @P0 LOP3.LUT R3, R3, R24, RZ, 0x3c, !PT ;  /* 0x0000001803030212 */ /* 0x000fe400078e3cff */
[----:B------:R-:W-:Y:S02]  /*0d60*/  @P0 LOP3.LUT R5, R5, R28, RZ, 0x3c, !PT ;  /* 0x0000001c05050212 */ /* 0x000fe400078e3cff */
[----:B------:R-:W-:Y:S02]  /*0d70*/  @P0 LOP3.LUT R7, R7, R26, RZ, 0x3c, !PT ;  /* 0x0000001a07070212 */ /* 0x000fe400078e3cff */
[----:B------:R-:W-:Y:S02]  /*0d80*/  @P0 LOP3.LUT R4, R4, R23, RZ, 0x3c, !PT ;  /* 0x0000001704040212 */ /* 0x000fe400078e3cff */
[----:B------:R-:W-:Y:S01]  /*0d90*/  @P0 LOP3.LUT R6, R6, R17, RZ, 0x3c, !PT ;  /* 0x0000001106060212 */ /* 0x000fe200078e3cff */
[----:B------:R-:W-:Y:S06]  /*0da0*/  BRA.U UP0, `(.L_x_153) ;  /* 0xfffffff500487547 */ /* 0x000fec000b83ffff */
[----:B------:R-:W-:-:S05]  /*0db0*/  VIADD R0, R0, 0x1 ;  /* 0x0000000100007836 */ /* 0x000fca0000000000 */
[----:B------:R-:W-:-:S13]  /*0dc0*/  ISETP.NE.AND P0, PT, R0, 0x5, PT ;  /* 0x000000050000780c */ /* 0x000fda0003f05270 */
[----:B------:R-:W-:Y:S05]  /*0dd0*/  @P0 BRA `(.L_x_154) ;  /* 0xfffffff400300947 */ /* 0x000fea000383ffff */
[----:B------:R-:W-:Y:S01]  /*0de0*/  LOP3.LUT R0, R2, 0x3, RZ, 0xc0, !PT ;  /* 0x0000000302007812 */ /* 0x000fe200078ec0ff */
[----:B------:R0:W-:Y:S03]  /*0df0*/  STL.64 [R1+0x8], R6 ;  /* 0x0000080601007387 */ /* 0x0001e60000100a00 */
[----:B------:R-:W-:Y:S01]  /*0e00*/  ISETP.NE.U32.AND P0, PT, R0, 0x1, PT ;  /* 0x000000010000780c */ /* 0x000fe20003f05070 */
[----:B------:R0:W-:Y:S03]  /*0e10*/  STL.64 [R1+0x10], R4 ;  /* 0x0000100401007387 */ /* 0x0001e60000100a00 */
[----:B------:R-:W-:Y:S01]  /*0e20*/  ISETP.NE.AND.EX P0, PT, RZ, RZ, PT, P0 ;  /* 0x000000ffff00720c */ /* 0x000fe20003f05300 */
[----:B------:R0:W-:-:S12]  /*0e30*/  STL [R1+0x4], R3 ;  /* 0x0000040301007387 */ /* 0x0001d80000100800 */
[----:B0-----:R-:W-:Y:S05]  /*0e40*/  @!P0 BRA `(.L_x_152) ;  /* 0x0000001400f88947 */ /* 0x001fea0003800000 */
[----:B------:R-:W-:Y:S01]  /*0e50*/  UMOV UR4, URZ ;  /* 0x000000ff00047c82 */ /* 0x000fe20008000000 */
[----:B------:R-:W-:Y:S01]  /*0e60*/  IMAD.MOV.U32 R0, RZ, RZ, RZ ;  /* 0x000000ffff007224 */ /* 0x000fe200078e00ff */
[----:B------:R-:W-:Y:S01]  /*0e70*/  CS2R R6, SRZ ;  /* 0x0000000000067805 */ /* 0x000fe2000001ff00 */
[----:B------:R-:W-:Y:S02]  /*0e80*/  IMAD.MOV.U32 R4, RZ, RZ, RZ ;  /* 0x000000ffff047224 */ /* 0x000fe400078e00ff */
[----:B------:R-:W-:Y:S02]  /*0e90*/  IMAD.MOV.U32 R3, RZ, RZ, RZ ;  /* 0x000000ffff037224 */ /* 0x000fe400078e00ff */
[----:B------:R-:W-:-:S07]  /*0ea0*/  IMAD.U32 R5, RZ, RZ, UR4 ;  /* 0x00000004ff057e24 */ /* 0x000fce000f8e00ff */
.L_x_156:
[----:B------:R-:W-:-:S06]  /*0eb0*/  IMAD R12, R0, 0x4, R1 ;  /* 0x00000004000c7824 */ /* 0x000fcc00078e0201 */
[----:B------:R-:W5:Y:S01]  /*0ec0*/  LDL R12, [R12+0x4] ;  /* 0x000004000c0c7983 */ /* 0x000f620000100800 */
[----:B------:R-:W-:-:S05]  /*0ed0*/  UMOV UR4, URZ ;  /* 0x000000ff00047c82 */ /* 0x000fca0008000000 */
.L_x_155:
        /* <DEDUP_REMOVED lines=180> */
[----:B------:R0:W-:Y:S03]  /*1a20*/  STL [R1+0x4], R3 ;  /* 0x0000040301007387 */ /* 0x0001e60000100800 */
[----:B------:R-:W-:Y:S01]  /*1a30*/  ISETP.NE.AND.EX P0, PT, RZ, RZ, PT, P0 ;  /* 0x000000ffff00720c */ /* 0x000fe20003f05300 */
[----:B------:R0:W-:-:S12]  /*1a40*/  STL.64 [R1+0x10], R4 ;  /* 0x0000100401007387 */ /* 0x0001d80000100a00 */
[----:B0-----:R-:W-:Y:S05]  /*1a50*/  @P0 BRA `(.L_x_152) ;  /* 0x0000000800f40947 */ /* 0x001fea0003800000 */
[----:B------:R-:W-:Y:S01]  /*1a60*/  UMOV UR4, URZ ;  /* 0x000000ff00047c82 */ /* 0x000fe20008000000 */
[----:B------:R-:W-:Y:S01]  /*1a70*/  IMAD.MOV.U32 R0, RZ, RZ, RZ ;  /* 0x000000ffff007224 */ /* 0x000fe200078e00ff */
[----:B------:R-:W-:Y:S01]  /*1a80*/  CS2R R6, SRZ ;  /* 0x0000000000067805 */ /* 0x000fe2000001ff00 */
[----:B------:R-:W-:Y:S02]  /*1a90*/  IMAD.MOV.U32 R4, RZ, RZ, RZ ;  /* 0x000000ffff047224 */ /* 0x000fe400078e00ff */
[----:B------:R-:W-:Y:S02]  /*1aa0*/  IMAD.MOV.U32 R3, RZ, RZ, RZ ;  /* 0x000000ffff037224 */ /* 0x000fe400078e00ff */
[----:B------:R-:W-:-:S07]  /*1ab0*/  IMAD.U32 R5, RZ, RZ, UR4 ;  /* 0x00000004ff057e24 */ /* 0x000fce000f8e00ff */
.L_x_158:
[----:B------:R-:W-:-:S06]  /*1ac0*/  IMAD R12, R0, 0x4, R1 ;  /* 0x00000004000c7824 */ /* 0x000fcc00078e0201 */
[----:B------:R-:W5:Y:S01]  /*1ad0*/  LDL R12, [R12+0x4] ;  /* 0x000004000c0c7983 */ /* 0x000f620000100800 */
[----:B------:R-:W-:-:S05]  /*1ae0*/  UMOV UR4, URZ ;  /* 0x000000ff00047c82 */ /* 0x000fca0008000000 */
.L_x_157:
        /* <DEDUP_REMOVED lines=177> */
[----:B------:R0:W-:Y:S04]  /*2600*/  STL.64 [R1+0x8], R6 ;  /* 0x0000080601007387 */ /* 0x0001e80000100a00 */
[----:B------:R0:W-:Y:S04]  /*2610*/  STL [R1+0x4], R3 ;  /* 0x0000040301007387 */ /* 0x0001e80000100800 */
[----:B------:R0:W-:Y:S02]  /*2620*/  STL.64 [R1+0x10], R4 ;  /* 0x0000100401007387 */ /* 0x0001e40000100a00 */
.L_x_152:
[----:B------:R-:W-:Y:S05]  /*2630*/  BSYNC.RECONVERGENT B1 ;  /* 0x0000000000017941 */ /* 0x000fea0003800200 */
.L_x_151:
[C---:B------:R-:W-:Y:S01]  /*2640*/  ISETP.GT.U32.AND P0, PT, R2.reuse, 0x3, PT ;  /* 0x000000030200780c */ /* 0x040fe20003f04070 */
[----:B------:R-:W-:Y:S01]  /*2650*/  VIADD R11, R11, 0x1 ;  /* 0x000000010b0b7836 */ /* 0x000fe20000000000 */
[--C-:B------:R-:W-:Y:S02]  /*2660*/  SHF.R.U64 R2, R2, 0x2, R13.reuse ;  /* 0x0000000202027819 */ /* 0x100fe4000000120d */
[----:B------:R-:W-:Y:S02]  /*2670*/  ISETP.GT.U32.AND.EX P0, PT, R13, RZ, PT, P0 ;  /* 0x000000ff0d00720c */ /* 0x000fe40003f04100 */
[----:B------:R-:W-:-:S11]  /*2680*/  SHF.R.U32.HI R13, RZ, 0x2, R13 ;  /* 0x00000002ff0d7819 */ /* 0x000fd6000001160d */
[----:B------:R-:W-:Y:S05]  /*2690*/  @P0 BRA `(.L_x_159) ;  /* 0xffffffd800d40947 */ /* 0x000fea000383ffff */
.L_x_150:
[----:B------:R-:W-:Y:S05]  /*26a0*/  BSYNC.RECONVERGENT B0 ;  /* 0x0000000000007941 */ /* 0x000fea0003800200 */
.L_x_149:
[----:B0-----:R-:W0:Y:S01]  /*26b0*/  LDC.64 R6, c[0x0][0x390] ;  /* 0x0000e400ff067b82 */ /* 0x001e220000000a00 */
[----:B------:R-:W-:Y:S01]  /*26c0*/  SHF.R.U32.HI R0, RZ, 0x2, R3 ;  /* 0x00000002ff007819 */ /* 0x000fe20000011603 */
[----:B------:R-:W1:Y:S03]  /*26d0*/  LDCU.64 UR4, c[0x0][0x380] ;  /* 0x00007000ff0477ac */ /* 0x000e660008000a00 */
[----:B------:R-:W-:Y:S01]  /*26e0*/  LOP3.LUT R0, R0, R3, RZ, 0x3c, !PT ;  /* 0x0000000300007212 */ /* 0x000fe200078e3cff */
[----:B------:R-:W-:-:S04]  /*26f0*/  IMAD.SHL.U32 R3, R5, 0x10, RZ ;  /* 0x0000001005037824 */ /* 0x000fc800078e00ff */
[----:B------:R-:W-:-:S05]  /*2700*/  IMAD.SHL.U32 R2, R0, 0x2, RZ ;  /* 0x0000000200027824 */ /* 0x000fca00078e00ff */
[----:B------:R-:W-:Y:S01]  /*2710*/  LOP3.LUT R2, R0, R2, R3, 0x96, !PT ;  /* 0x0000000200027212 */ /* 0x000fe200078e9603 */
[----:B------:R-:W-:-:S03]  /*2720*/  IMAD.MOV.U32 R3, RZ, RZ, 0x2f800000 ;  /* 0x2f800000ff037424 */ /* 0x000fc600078e00ff */
[----:B------:R-:W-:Y:S01]  /*2730*/  LOP3.LUT R2, R2, R5, RZ, 0x3c, !PT ;  /* 0x0000000502027212 */ /* 0x000fe200078e3cff */
[----:B------:R-:W-:Y:S01]  /*2740*/  IMAD.MOV.U32 R5, RZ, RZ, 0x40000000 ;  /* 0x40000000ff057424 */ /* 0x000fe200078e00ff */
[----:B0-----:R-:W-:Y:S02]  /*2750*/  LOP3.LUT R6, R6, 0xaad26b49, RZ, 0x3c, !PT ;  /* 0xaad26b4906067812 */ /* 0x001fe400078e3cff */
[----:B------:R-:W-:-:S03]  /*2760*/  LOP3.LUT R7, R7, 0xf7dcefdd, RZ, 0x3c, !PT ;  /* 0xf7dcefdd07077812 */ /* 0x000fc600078e3cff */
[----:B------:R-:W-:Y:S02]  /*2770*/  IMAD R6, R6, 0x4182bed5, RZ ;  /* 0x4182bed506067824 */ /* 0x000fe400078e02ff */
[----:B------:R-:W-:-:S05]  /*2780*/  IMAD R7, R7, -0x658354e5, RZ ;  /* 0x9a7cab1b07077824 */ /* 0x000fca00078e02ff */
[----:B------:R-:W-:-:S04]  /*2790*/  IADD3 R7, PT, PT, R6, 0x64f0c9, R7 ;  /* 0x0064f0c906077810 */ /* 0x000fc80007ffe007 */
[----:B------:R-:W-:Y:S02]  /*27a0*/  IADD3 R2, PT, PT, R7, 0x587c5, R2 ;  /* 0x000587c507027810 */ /* 0x000fe40007ffe002 */
[----:B------:R-:W-:Y:S02]  /*27b0*/  SHF.R.S32.HI R7, RZ, 0x1f, R10 ;  /* 0x0000001fff077819 */ /* 0x000fe4000001140a */
[----:B------:R-:W-:Y:S02]  /*27c0*/  I2FP.F32.U32 R0, R2 ;  /* 0x0000000200007245 */ /* 0x000fe40000201000 */
[----:B-1----:R-:W-:-:S03]  /*27d0*/  LEA R2, P0, R10, UR4, 0x2 ;  /* 0x000000040a027c11 */ /* 0x002fc6000f8010ff */
[----:B------:R-:W-:Y:S01]  /*27e0*/  FFMA R0, R0, R3, 1.1641532182693481445e-10 ;  /* 0x2f00000000007423 */ /* 0x000fe20000000003 */
[----:B------:R-:W-:-:S03]  /*27f0*/  LEA.HI.X R3, R10, UR5, R7, 0x2, P0 ;  /* 0x000000050a037c11 */ /* 0x000fc600080f1407 */
[----:B------:R-:W-:-:S05]  /*2800*/  FFMA R5, R0, R5, -1 ;  /* 0xbf80000000057423 */ /* 0x000fca0000000005 */
[----:B------:R-:W-:Y:S01]  /*2810*/  STG.E desc[UR6][R2.64], R5 ;  /* 0x0000000502007986 */ /* 0x000fe2000c101906 */
[----:B------:R-:W-:Y:S05]  /*2820*/  EXIT ;  /* 0x000000000000794d */ /* 0x000fea0003800000 */
.L_x_160:
        /* <DEDUP_REMOVED lines=13> */
.L_x_179:


//--------------------- .nv.global.init           --------------------------
	.section	.nv.global.init,"aw",@progbits
	.align	4
.nv.global.init:
	.type		mrg32k3aM1SubSeq,@object
	.size		mrg32k3aM1SubSeq,(mrg32k3aM2SubSeq - mrg32k3aM1SubSeq)
mrg32k3aM1SubSeq:
        /*0000*/ 	.byte	0x0b, 0xcc, 0xee, 0x04, 0x73, 0x29, 0x8b, 0x6f, 0xf6, 0x53, 0x03, 0xf6, 0x23, 0xf6, 0xea, 0xda
        /* <DEDUP_REMOVED lines=125> */
	.type		mrg32k3aM2SubSeq,@object
	.size		mrg32k3aM2SubSeq,(mrg32k3aM1 - mrg32k3aM2SubSeq)
mrg32k3aM2SubSeq:
        /* <DEDUP_REMOVED lines=126> */
	.type		mrg32k3aM1,@object
	.size		mrg32k3aM1,(mrg32k3aM1Seq - mrg32k3aM1)
mrg32k3aM1:
        /* <DEDUP_REMOVED lines=144> */
	.type		mrg32k3aM1Seq,@object
	.size		mrg32k3aM1Seq,(mrg32k3aM2 - mrg32k3aM1Seq)
mrg32k3aM1Seq:
        /* <DEDUP_REMOVED lines=144> */
	.type		mrg32k3aM2,@object
	.size		mrg32k3aM2,(mrg32k3aM2Seq - mrg32k3aM2)
mrg32k3aM2:
        /* <DEDUP_REMOVED lines=144> */
	.type		mrg32k3aM2Seq,@object
	.size		mrg32k3aM2Seq,(precalc_xorwow_matrix - mrg32k3aM2Seq)
mrg32k3aM2Seq:
        /* <DEDUP_REMOVED lines=144> */
	.type		precalc_xorwow_matrix,@object
	.size		precalc_xorwow_matrix,(precalc_xorwow_offset_matrix - precalc_xorwow_matrix)
precalc_xorwow_matrix:
        /* <DEDUP_REMOVED lines=6400> */
	.type		precalc_xorwow_offset_matrix,@object
	.size		precalc_xorwow_offset_matrix,(.L_1 - precalc_xorwow_offset_matrix)
precalc_xorwow_offset_matrix:
        /* <DEDUP_REMOVED lines=6400> */
.L_1:


//--------------------- .nv.shared.reserved.0     --------------------------
	.section	.nv.shared.reserved.0,"aw",@nobits
	.weak		__nv_reservedSMEM_offset_0_alias
	.size		__nv_reservedSMEM_offset_0_alias, 0, 64
	.other		__nv_reservedSMEM_offset_0_alias,@"STO_CUDA_RESERVED_SHARED STV_DEFAULT"
__nv_reservedSMEM_offset_0_alias:
	.zero		0
	.zero		64


//--------------------- .nv.shared._Z17ComputeSquaredSumPfS_i --------------------------
	.section	.nv.shared._Z17ComputeSquaredSumPfS_i,"aw",@nobits
	.sectionflags	@""
	.align	4
.nv.shared._Z17ComputeSquaredSumPfS_i:
	.zero		2048


//--------------------- .nv.constant0._Z25__CU_CrossEntropyGradientPfPKfS1_ii --------------------------
	.section	.nv.constant0._Z25__CU_CrossEntropyGradientPfPKfS1_ii,"a",@progbits
	.sectionflags	@""
	.align	4
.nv.constant0._Z25__CU_CrossEntropyGradientPfPKfS1_ii:
	.zero		928


//--------------------- .nv.constant0._Z14softmax_kernelPfS_ii --------------------------
	.section	.nv.constant0._Z14softmax_kernelPfS_ii,"a",@progbits
	.sectionflags	@""
	.align	4
.nv.constant0._Z14softmax_kernelPfS_ii:
	.zero		920


//--------------------- .nv.constant0._Z24__CU_ComputeBiasGradientPfPKfii --------------------------
	.section	.nv.constant0._Z24__CU_ComputeBiasGradientPfPKfii,"a",@progbits
	.sectionflags	@""
	.align	4
.nv.constant0._Z24__CU_ComputeBiasGradientPfPKfii:
	.zero		920


//--------------------- .nv.constant0._Z22CU_MatmulAddBiasKernelPfPKfS1_S1_iii --------------------------
	.section	.nv.constant0._Z22CU_MatmulAddBiasKernelPfPKfS1_S1_iii,"a",@progbits
	.sectionflags	@""
	.align	4
.nv.constant0._Z22CU_MatmulAddBiasKernelPfPKfS1_S1_iii:
	.zero		940


//--------------------- .nv.constant0._Z17__CU_Compute_dEdzPfPKfS1_ib --------------------------
	.section	.nv.constant0._Z17__CU_Compute_dEdzPfPKfS1_ib,"a",@progbits
	.sectionflags	@""
	.align	4
.nv.constant0._Z17__CU_Compute_dEdzPfPKfS1_ib:
	.zero		925


//--------------------- .nv.constant0._Z13ScaleGradientPfiS_ --------------------------
	.section	.nv.constant0._Z13ScaleGradientPfiS_,"a",@progbits
	.sectionflags	@""
	.align	4
.nv.constant0._Z13ScaleGradientPfiS_:
	.zero		920


//--------------------- .nv.constant0._Z22FinalReductionAndScalePfS_if --------------------------
	.section	.nv.constant0._Z22FinalReductionAndScalePfS_if,"a",@progbits
	.sectionflags	@""
	.align	4
.nv.constant0._Z22FinalReductionAndScalePfS_if:
	.zero		920


//--------------------- .nv.constant0._Z17ComputeSquaredSumPfS_i --------------------------
	.section	.nv.constant0._Z17ComputeSquaredSumPfS_i,"a",@progbits
	.sectionflags	@""
	.align	4
.nv.constant0._Z17ComputeSquaredSumPfS_i:
	.zero		916


//--------------------- .nv.constant0._Z20__CU_UpdateParameterPfPKffi --------------------------
	.section	.nv.constant0._Z20__CU_UpdateParameterPfPKffi,"a",@progbits
	.sectionflags	@""
	.align	4
.nv.constant0._Z20__CU_UpdateParameterPfPKffi:
	.zero		920


//--------------------- .nv.constant0._Z11__CU_VecAddPfS_S_ii --------------------------
	.section	.nv.constant0._Z11__CU_VecAddPfS_S_ii,"a",@progbits
	.sectionflags	@""
	.align	4
.nv.constant0._Z11__CU_VecAddPfS_S_ii:
	.zero		928


//--------------------- .nv.constant0._Z14__CU_TransposePfPKfii --------------------------
	.section	.nv.constant0._Z14__CU_TransposePfPKfii,"a",@progbits
	.sectionflags	@""
	.align	4
.nv.constant0._Z14__CU_TransposePfPKfii:
	.zero		920


//--------------------- .nv.constant0._Z9__CU_ReLUPfi --------------------------
	.section	.nv.constant0._Z9__CU_ReLUPfi,"a",@progbits
	.sectionflags	@""
	.align	4
.nv.constant0._Z9__CU_ReLUPfi:
	.zero		908


//--------------------- .nv.constant0._Z16__CU_MatmulBatchPfS_S_iii --------------------------
	.section	.nv.constant0._Z16__CU_MatmulBatchPfS_S_iii,"a",@progbits
	.sectionflags	@""
	.align	4
.nv.constant0._Z16__CU_MatmulBatchPfS_S_iii:
	.zero		932


//--------------------- .nv.constant0._Z18CU_relu_derivativePfS_i --------------------------
	.section	.nv.constant0._Z18CU_relu_derivativePfS_i,"a",@progbits
	.sectionflags	@""
	.align	4
.nv.constant0._Z18CU_relu_derivativePfS_i:
	.zero		916


//--------------------- .nv.constant0._Z14CU_init_randomPfiy --------------------------
	.section	.nv.constant0._Z14CU_init_randomPfiy,"a",@progbits
	.sectionflags	@""
	.align	4
.nv.constant0._Z14CU_init_randomPfiy:
	.zero		920


//--------------------- SYMBOLS --------------------------

	.type		.nv.reservedSmem.offset0,@object
	.size		.nv.reservedSmem.offset0,0x4
	.type		.nv.reservedSmem.cap,@object
	.size		.nv.reservedSmem.cap,0x4
